//
// Generated by NVIDIA NVVM Compiler
//
// Compiler Build ID: CL-36424714
// Cuda compilation tools, release 13.0, V13.0.88
// Based on NVVM 20.0.0
//

.version 9.0
.target sm_100
.address_size 64

.extern .func  (.param .b64 func_retval0) malloc
(
	.param .b64 malloc_param_0
)
;
.extern .func free
(
	.param .b64 free_param_0
)
;
.func  (.param .b64 func_retval0) __internal_accurate_pow
(
	.param .b64 __internal_accurate_pow_param_0
)
;

.func _Z9mergeSortPiiii(
	.param .b64 _Z9mergeSortPiiii_param_0,
	.param .b32 _Z9mergeSortPiiii_param_1,
	.param .b32 _Z9mergeSortPiiii_param_2,
	.param .b32 _Z9mergeSortPiiii_param_3
)
{
	.reg .pred 	%p<29>;
	.reg .b32 	%r<369>;
	.reg .b64 	%rd<84>;

	ld.param.u64 	%rd17, [_Z9mergeSortPiiii_param_0];
	ld.param.u32 	%r84, [_Z9mergeSortPiiii_param_1];
	ld.param.u32 	%r358, [_Z9mergeSortPiiii_param_2];
	ld.param.u32 	%r86, [_Z9mergeSortPiiii_param_3];
	cvta.to.global.u64 	%rd1, %rd17;
	setp.le.s32 	%p1, %r86, %r358;
	@%p1 bra 	$L__BB0_34;
	sub.s32 	%r1, %r86, %r358;
	shr.u32 	%r87, %r1, 31;
	add.s32 	%r88, %r1, %r87;
	shr.s32 	%r2, %r88, 1;
	add.s32 	%r3, %r2, %r358;
	{ // callseq 0, 0
	.param .b64 param0;
	st.param.b64 	[param0], %rd17;
	.param .b32 param1;
	st.param.b32 	[param1], %r84;
	.param .b32 param2;
	st.param.b32 	[param2], %r358;
	.param .b32 param3;
	st.param.b32 	[param3], %r3;
	call.uni 
	_Z9mergeSortPiiii, 
	(
	param0, 
	param1, 
	param2, 
	param3
	);
	} // callseq 0
	add.s32 	%r89, %r3, 1;
	{ // callseq 1, 0
	.param .b64 param0;
	st.param.b64 	[param0], %rd17;
	.param .b32 param1;
	st.param.b32 	[param1], %r84;
	.param .b32 param2;
	st.param.b32 	[param2], %r89;
	.param .b32 param3;
	st.param.b32 	[param3], %r86;
	call.uni 
	_Z9mergeSortPiiii, 
	(
	param0, 
	param1, 
	param2, 
	param3
	);
	} // callseq 1
	add.s32 	%r4, %r2, 1;
	sub.s32 	%r5, %r86, %r3;
	mul.wide.s32 	%rd18, %r4, 4;
	{ // callseq 2, 0
	.param .b64 param0;
	st.param.b64 	[param0], %rd18;
	.param .b64 retval0;
	call.uni (retval0), 
	malloc, 
	(
	param0
	);
	ld.param.b64 	%rd19, [retval0];
	} // callseq 2
	mul.wide.s32 	%rd20, %r5, 4;
	{ // callseq 3, 0
	.param .b64 param0;
	st.param.b64 	[param0], %rd20;
	.param .b64 retval0;
	call.uni (retval0), 
	malloc, 
	(
	param0
	);
	ld.param.b64 	%rd21, [retval0];
	} // callseq 3
	setp.lt.s32 	%p2, %r1, -1;
	@%p2 bra 	$L__BB0_8;
	and.b32  	%r6, %r4, 3;
	setp.lt.u32 	%p3, %r2, 3;
	mov.b32 	%r334, 0;
	@%p3 bra 	$L__BB0_5;
	and.b32  	%r334, %r4, -4;
	neg.s32 	%r338, %r334;
	add.s64 	%rd81, %rd19, 8;
	add.s32 	%r337, %r358, 3;
$L__BB0_4:
	add.s32 	%r91, %r337, -2;
	add.s32 	%r92, %r337, -3;
	shr.s32 	%r93, %r92, 31;
	shr.u32 	%r94, %r93, 22;
	add.s32 	%r95, %r92, %r94;
	and.b32  	%r96, %r95, 4193280;
	sub.s32 	%r97, %r92, %r96;
	shr.s32 	%r98, %r95, 10;
	add.s32 	%r99, %r98, %r84;
	shl.b32 	%r100, %r97, 10;
	add.s32 	%r101, %r99, %r100;
	mul.wide.s32 	%rd22, %r101, 4;
	add.s64 	%rd23, %rd1, %rd22;
	ld.global.u32 	%r102, [%rd23];
	st.u32 	[%rd81+-8], %r102;
	shr.s32 	%r103, %r91, 31;
	shr.u32 	%r104, %r103, 22;
	add.s32 	%r105, %r91, %r104;
	and.b32  	%r106, %r105, 4193280;
	sub.s32 	%r107, %r91, %r106;
	shr.s32 	%r108, %r105, 10;
	add.s32 	%r109, %r108, %r84;
	shl.b32 	%r110, %r107, 10;
	add.s32 	%r111, %r109, %r110;
	mul.wide.s32 	%rd24, %r111, 4;
	add.s64 	%rd25, %rd1, %rd24;
	ld.global.u32 	%r112, [%rd25];
	st.u32 	[%rd81+-4], %r112;
	add.s32 	%r113, %r337, -1;
	shr.s32 	%r114, %r113, 31;
	shr.u32 	%r115, %r114, 22;
	add.s32 	%r116, %r113, %r115;
	and.b32  	%r117, %r116, 4193280;
	sub.s32 	%r118, %r113, %r117;
	shr.s32 	%r119, %r116, 10;
	add.s32 	%r120, %r119, %r84;
	shl.b32 	%r121, %r118, 10;
	add.s32 	%r122, %r120, %r121;
	mul.wide.s32 	%rd26, %r122, 4;
	add.s64 	%rd27, %rd1, %rd26;
	ld.global.u32 	%r123, [%rd27];
	st.u32 	[%rd81], %r123;
	shr.s32 	%r124, %r337, 31;
	shr.u32 	%r125, %r124, 22;
	add.s32 	%r126, %r337, %r125;
	and.b32  	%r127, %r126, 4193280;
	sub.s32 	%r128, %r337, %r127;
	shr.s32 	%r129, %r126, 10;
	add.s32 	%r130, %r129, %r84;
	shl.b32 	%r131, %r128, 10;
	add.s32 	%r132, %r130, %r131;
	mul.wide.s32 	%rd28, %r132, 4;
	add.s64 	%rd29, %rd1, %rd28;
	ld.global.u32 	%r133, [%rd29];
	st.u32 	[%rd81+4], %r133;
	add.s32 	%r338, %r338, 4;
	add.s64 	%rd81, %rd81, 16;
	add.s32 	%r337, %r337, 4;
	setp.eq.s32 	%p4, %r338, 0;
	@%p4 bra 	$L__BB0_5;
	bra.uni 	$L__BB0_4;
$L__BB0_5:
	setp.eq.s32 	%p5, %r6, 0;
	@%p5 bra 	$L__BB0_8;
	mul.wide.u32 	%rd30, %r334, 4;
	add.s64 	%rd80, %rd19, %rd30;
	add.s32 	%r336, %r334, %r358;
	neg.s32 	%r335, %r6;
$L__BB0_7:
	.pragma "nounroll";
	shr.s32 	%r134, %r336, 31;
	shr.u32 	%r135, %r134, 22;
	add.s32 	%r136, %r336, %r135;
	and.b32  	%r137, %r136, 4193280;
	sub.s32 	%r138, %r336, %r137;
	shr.s32 	%r139, %r136, 10;
	add.s32 	%r140, %r139, %r84;
	shl.b32 	%r141, %r138, 10;
	add.s32 	%r142, %r140, %r141;
	mul.wide.s32 	%rd31, %r142, 4;
	add.s64 	%rd32, %rd1, %rd31;
	ld.global.u32 	%r143, [%rd32];
	st.u32 	[%rd80], %r143;
	add.s64 	%rd80, %rd80, 4;
	add.s32 	%r336, %r336, 1;
	add.s32 	%r335, %r335, 1;
	setp.ne.s32 	%p6, %r335, 0;
	@%p6 bra 	$L__BB0_7;
$L__BB0_8:
	setp.lt.s32 	%p7, %r5, 1;
	@%p7 bra 	$L__BB0_15;
	and.b32  	%r17, %r5, 3;
	sub.s32 	%r145, %r3, %r86;
	setp.gt.u32 	%p8, %r145, -4;
	mov.b32 	%r339, 0;
	@%p8 bra 	$L__BB0_12;
	and.b32  	%r339, %r5, 2147483644;
	neg.s32 	%r343, %r339;
	add.s64 	%rd83, %rd21, 8;
	add.s32 	%r342, %r3, 4;
$L__BB0_11:
	add.s32 	%r146, %r342, -2;
	add.s32 	%r147, %r342, -3;
	shr.s32 	%r148, %r147, 31;
	shr.u32 	%r149, %r148, 22;
	add.s32 	%r150, %r147, %r149;
	and.b32  	%r151, %r150, 4193280;
	sub.s32 	%r152, %r147, %r151;
	shr.s32 	%r153, %r150, 10;
	add.s32 	%r154, %r153, %r84;
	shl.b32 	%r155, %r152, 10;
	add.s32 	%r156, %r154, %r155;
	mul.wide.s32 	%rd33, %r156, 4;
	add.s64 	%rd34, %rd1, %rd33;
	ld.global.u32 	%r157, [%rd34];
	st.u32 	[%rd83+-8], %r157;
	shr.s32 	%r158, %r146, 31;
	shr.u32 	%r159, %r158, 22;
	add.s32 	%r160, %r146, %r159;
	and.b32  	%r161, %r160, 4193280;
	sub.s32 	%r162, %r146, %r161;
	shr.s32 	%r163, %r160, 10;
	add.s32 	%r164, %r163, %r84;
	shl.b32 	%r165, %r162, 10;
	add.s32 	%r166, %r164, %r165;
	mul.wide.s32 	%rd35, %r166, 4;
	add.s64 	%rd36, %rd1, %rd35;
	ld.global.u32 	%r167, [%rd36];
	st.u32 	[%rd83+-4], %r167;
	add.s32 	%r168, %r342, -1;
	shr.s32 	%r169, %r168, 31;
	shr.u32 	%r170, %r169, 22;
	add.s32 	%r171, %r168, %r170;
	and.b32  	%r172, %r171, 4193280;
	sub.s32 	%r173, %r168, %r172;
	shr.s32 	%r174, %r171, 10;
	add.s32 	%r175, %r174, %r84;
	shl.b32 	%r176, %r173, 10;
	add.s32 	%r177, %r175, %r176;
	mul.wide.s32 	%rd37, %r177, 4;
	add.s64 	%rd38, %rd1, %rd37;
	ld.global.u32 	%r178, [%rd38];
	st.u32 	[%rd83], %r178;
	shr.s32 	%r179, %r342, 31;
	shr.u32 	%r180, %r179, 22;
	add.s32 	%r181, %r342, %r180;
	and.b32  	%r182, %r181, 4193280;
	sub.s32 	%r183, %r342, %r182;
	shr.s32 	%r184, %r181, 10;
	add.s32 	%r185, %r184, %r84;
	shl.b32 	%r186, %r183, 10;
	add.s32 	%r187, %r185, %r186;
	mul.wide.s32 	%rd39, %r187, 4;
	add.s64 	%rd40, %rd1, %rd39;
	ld.global.u32 	%r188, [%rd40];
	st.u32 	[%rd83+4], %r188;
	add.s32 	%r343, %r343, 4;
	add.s64 	%rd83, %rd83, 16;
	add.s32 	%r342, %r342, 4;
	setp.eq.s32 	%p9, %r343, 0;
	@%p9 bra 	$L__BB0_12;
	bra.uni 	$L__BB0_11;
$L__BB0_12:
	setp.eq.s32 	%p10, %r17, 0;
	@%p10 bra 	$L__BB0_15;
	mul.wide.u32 	%rd41, %r339, 4;
	add.s64 	%rd82, %rd21, %rd41;
	add.s32 	%r189, %r339, %r2;
	add.s32 	%r341, %r189, %r358;
	neg.s32 	%r340, %r17;
$L__BB0_14:
	.pragma "nounroll";
	add.s32 	%r341, %r341, 1;
	shr.s32 	%r190, %r341, 31;
	shr.u32 	%r191, %r190, 22;
	add.s32 	%r192, %r341, %r191;
	and.b32  	%r193, %r192, 4193280;
	sub.s32 	%r194, %r341, %r193;
	shr.s32 	%r195, %r192, 10;
	add.s32 	%r196, %r195, %r84;
	shl.b32 	%r197, %r194, 10;
	add.s32 	%r198, %r196, %r197;
	mul.wide.s32 	%rd42, %r198, 4;
	add.s64 	%rd43, %rd1, %rd42;
	ld.global.u32 	%r199, [%rd43];
	st.u32 	[%rd82], %r199;
	add.s64 	%rd82, %rd82, 4;
	add.s32 	%r340, %r340, 1;
	setp.ne.s32 	%p11, %r340, 0;
	@%p11 bra 	$L__BB0_14;
$L__BB0_15:
	setp.lt.s32 	%p12, %r5, 1;
	setp.lt.s32 	%p13, %r1, -1;
	mov.b32 	%r344, 0;
	or.pred  	%p14, %p13, %p12;
	mov.u32 	%r345, %r344;
	@%p14 bra 	$L__BB0_19;
	mov.b32 	%r345, 0;
	mov.u32 	%r344, %r345;
$L__BB0_17:
	mul.wide.s32 	%rd44, %r344, 4;
	add.s64 	%rd45, %rd19, %rd44;
	ld.u32 	%r55, [%rd45];
	mul.wide.s32 	%rd46, %r345, 4;
	add.s64 	%rd47, %rd21, %rd46;
	ld.u32 	%r56, [%rd47];
	setp.gt.s32 	%p15, %r55, %r56;
	@%p15 bra 	$L__BB0_35;
	add.s32 	%r344, %r344, 1;
	shr.s32 	%r202, %r358, 31;
	shr.u32 	%r203, %r202, 22;
	add.s32 	%r204, %r358, %r203;
	and.b32  	%r205, %r204, 4193280;
	sub.s32 	%r206, %r358, %r205;
	shr.s32 	%r207, %r204, 10;
	add.s32 	%r208, %r207, %r84;
	shl.b32 	%r209, %r206, 10;
	add.s32 	%r210, %r208, %r209;
	mul.wide.s32 	%rd48, %r210, 4;
	add.s64 	%rd49, %rd1, %rd48;
	st.global.u32 	[%rd49], %r55;
	bra.uni 	$L__BB0_36;
$L__BB0_19:
	setp.lt.s32 	%p19, %r2, %r344;
	@%p19 bra 	$L__BB0_26;
	sub.s32 	%r221, %r4, %r344;
	and.b32  	%r39, %r221, 3;
	setp.eq.s32 	%p20, %r39, 0;
	mov.u32 	%r351, %r344;
	@%p20 bra 	$L__BB0_23;
	neg.s32 	%r347, %r39;
	mov.u32 	%r348, %r358;
	mov.u32 	%r351, %r344;
$L__BB0_22:
	.pragma "nounroll";
	mul.wide.s32 	%rd52, %r351, 4;
	add.s64 	%rd53, %rd19, %rd52;
	add.s32 	%r351, %r351, 1;
	ld.u32 	%r222, [%rd53];
	add.s32 	%r358, %r348, 1;
	shr.s32 	%r223, %r348, 31;
	shr.u32 	%r224, %r223, 22;
	add.s32 	%r225, %r348, %r224;
	and.b32  	%r226, %r225, 4193280;
	sub.s32 	%r227, %r348, %r226;
	shr.s32 	%r228, %r225, 10;
	add.s32 	%r229, %r228, %r84;
	shl.b32 	%r230, %r227, 10;
	add.s32 	%r231, %r229, %r230;
	mul.wide.s32 	%rd54, %r231, 4;
	add.s64 	%rd55, %rd1, %rd54;
	st.global.u32 	[%rd55], %r222;
	add.s32 	%r347, %r347, 1;
	setp.ne.s32 	%p21, %r347, 0;
	mov.u32 	%r348, %r358;
	@%p21 bra 	$L__BB0_22;
$L__BB0_23:
	sub.s32 	%r232, %r2, %r344;
	setp.lt.u32 	%p22, %r232, 3;
	@%p22 bra 	$L__BB0_26;
	sub.s32 	%r365, %r351, %r2;
	add.s32 	%r364, %r351, -1;
	mov.u32 	%r366, %r358;
$L__BB0_25:
	add.s32 	%r233, %r364, 1;
	mul.wide.s32 	%rd56, %r233, 4;
	add.s64 	%rd57, %rd19, %rd56;
	ld.u32 	%r234, [%rd57];
	shr.s32 	%r235, %r366, 31;
	shr.u32 	%r236, %r235, 22;
	add.s32 	%r237, %r366, %r236;
	and.b32  	%r238, %r237, 4193280;
	sub.s32 	%r239, %r366, %r238;
	shr.s32 	%r240, %r237, 10;
	add.s32 	%r241, %r240, %r84;
	shl.b32 	%r242, %r239, 10;
	add.s32 	%r243, %r241, %r242;
	mul.wide.s32 	%rd58, %r243, 4;
	add.s64 	%rd59, %rd1, %rd58;
	st.global.u32 	[%rd59], %r234;
	ld.u32 	%r244, [%rd57+4];
	add.s32 	%r245, %r366, 1;
	shr.s32 	%r246, %r245, 31;
	shr.u32 	%r247, %r246, 22;
	add.s32 	%r248, %r245, %r247;
	and.b32  	%r249, %r248, 4193280;
	sub.s32 	%r250, %r245, %r249;
	shr.s32 	%r251, %r248, 10;
	add.s32 	%r252, %r251, %r84;
	shl.b32 	%r253, %r250, 10;
	add.s32 	%r254, %r252, %r253;
	mul.wide.s32 	%rd60, %r254, 4;
	add.s64 	%rd61, %rd1, %rd60;
	st.global.u32 	[%rd61], %r244;
	ld.u32 	%r255, [%rd57+8];
	add.s32 	%r256, %r366, 2;
	shr.s32 	%r257, %r256, 31;
	shr.u32 	%r258, %r257, 22;
	add.s32 	%r259, %r256, %r258;
	and.b32  	%r260, %r259, 4193280;
	sub.s32 	%r261, %r256, %r260;
	shr.s32 	%r262, %r259, 10;
	add.s32 	%r263, %r262, %r84;
	shl.b32 	%r264, %r261, 10;
	add.s32 	%r265, %r263, %r264;
	mul.wide.s32 	%rd62, %r265, 4;
	add.s64 	%rd63, %rd1, %rd62;
	st.global.u32 	[%rd63], %r255;
	ld.u32 	%r266, [%rd57+12];
	add.s32 	%r358, %r366, 4;
	add.s32 	%r267, %r366, 3;
	shr.s32 	%r268, %r267, 31;
	shr.u32 	%r269, %r268, 22;
	add.s32 	%r270, %r267, %r269;
	and.b32  	%r271, %r270, 4193280;
	sub.s32 	%r272, %r267, %r271;
	shr.s32 	%r273, %r270, 10;
	add.s32 	%r274, %r273, %r84;
	shl.b32 	%r275, %r272, 10;
	add.s32 	%r276, %r274, %r275;
	mul.wide.s32 	%rd64, %r276, 4;
	add.s64 	%rd65, %rd1, %rd64;
	st.global.u32 	[%rd65], %r266;
	add.s32 	%r365, %r365, 4;
	add.s32 	%r364, %r364, 4;
	setp.eq.s32 	%p23, %r365, 1;
	mov.u32 	%r366, %r358;
	@%p23 bra 	$L__BB0_26;
	bra.uni 	$L__BB0_25;
$L__BB0_26:
	setp.ge.s32 	%p24, %r345, %r5;
	@%p24 bra 	$L__BB0_33;
	add.s32 	%r277, %r345, %r3;
	sub.s32 	%r278, %r86, %r277;
	and.b32  	%r63, %r278, 3;
	setp.eq.s32 	%p25, %r63, 0;
	mov.u32 	%r363, %r345;
	@%p25 bra 	$L__BB0_30;
	neg.s32 	%r359, %r63;
	mov.u32 	%r360, %r358;
	mov.u32 	%r363, %r345;
$L__BB0_29:
	.pragma "nounroll";
	mul.wide.s32 	%rd66, %r363, 4;
	add.s64 	%rd67, %rd21, %rd66;
	add.s32 	%r363, %r363, 1;
	ld.u32 	%r279, [%rd67];
	add.s32 	%r358, %r360, 1;
	shr.s32 	%r280, %r360, 31;
	shr.u32 	%r281, %r280, 22;
	add.s32 	%r282, %r360, %r281;
	and.b32  	%r283, %r282, 4193280;
	sub.s32 	%r284, %r360, %r283;
	shr.s32 	%r285, %r282, 10;
	add.s32 	%r286, %r285, %r84;
	shl.b32 	%r287, %r284, 10;
	add.s32 	%r288, %r286, %r287;
	mul.wide.s32 	%rd68, %r288, 4;
	add.s64 	%rd69, %rd1, %rd68;
	st.global.u32 	[%rd69], %r279;
	add.s32 	%r359, %r359, 1;
	setp.ne.s32 	%p26, %r359, 0;
	mov.u32 	%r360, %r358;
	@%p26 bra 	$L__BB0_29;
$L__BB0_30:
	sub.s32 	%r289, %r345, %r86;
	add.s32 	%r290, %r289, %r3;
	setp.gt.u32 	%p27, %r290, -4;
	@%p27 bra 	$L__BB0_33;
	add.s64 	%rd16, %rd21, 8;
$L__BB0_32:
	mul.wide.s32 	%rd70, %r363, 4;
	add.s64 	%rd71, %rd16, %rd70;
	ld.u32 	%r291, [%rd71+-8];
	shr.s32 	%r292, %r358, 31;
	shr.u32 	%r293, %r292, 22;
	add.s32 	%r294, %r358, %r293;
	and.b32  	%r295, %r294, 4193280;
	sub.s32 	%r296, %r358, %r295;
	shr.s32 	%r297, %r294, 10;
	add.s32 	%r298, %r297, %r84;
	shl.b32 	%r299, %r296, 10;
	add.s32 	%r300, %r298, %r299;
	mul.wide.s32 	%rd72, %r300, 4;
	add.s64 	%rd73, %rd1, %rd72;
	st.global.u32 	[%rd73], %r291;
	ld.u32 	%r301, [%rd71+-4];
	add.s32 	%r302, %r358, 1;
	shr.s32 	%r303, %r302, 31;
	shr.u32 	%r304, %r303, 22;
	add.s32 	%r305, %r302, %r304;
	and.b32  	%r306, %r305, 4193280;
	sub.s32 	%r307, %r302, %r306;
	shr.s32 	%r308, %r305, 10;
	add.s32 	%r309, %r308, %r84;
	shl.b32 	%r310, %r307, 10;
	add.s32 	%r311, %r309, %r310;
	mul.wide.s32 	%rd74, %r311, 4;
	add.s64 	%rd75, %rd1, %rd74;
	st.global.u32 	[%rd75], %r301;
	ld.u32 	%r312, [%rd71];
	add.s32 	%r313, %r358, 2;
	shr.s32 	%r314, %r313, 31;
	shr.u32 	%r315, %r314, 22;
	add.s32 	%r316, %r313, %r315;
	and.b32  	%r317, %r316, 4193280;
	sub.s32 	%r318, %r313, %r317;
	shr.s32 	%r319, %r316, 10;
	add.s32 	%r320, %r319, %r84;
	shl.b32 	%r321, %r318, 10;
	add.s32 	%r322, %r320, %r321;
	mul.wide.s32 	%rd76, %r322, 4;
	add.s64 	%rd77, %rd1, %rd76;
	st.global.u32 	[%rd77], %r312;
	add.s32 	%r363, %r363, 4;
	ld.u32 	%r323, [%rd71+4];
	add.s32 	%r324, %r358, 3;
	shr.s32 	%r325, %r324, 31;
	shr.u32 	%r326, %r325, 22;
	add.s32 	%r327, %r324, %r326;
	and.b32  	%r328, %r327, 4193280;
	sub.s32 	%r329, %r324, %r328;
	shr.s32 	%r330, %r327, 10;
	add.s32 	%r331, %r330, %r84;
	shl.b32 	%r332, %r329, 10;
	add.s32 	%r333, %r331, %r332;
	mul.wide.s32 	%rd78, %r333, 4;
	add.s64 	%rd79, %rd1, %rd78;
	st.global.u32 	[%rd79], %r323;
	setp.lt.s32 	%p28, %r363, %r5;
	add.s32 	%r358, %r358, 4;
	@%p28 bra 	$L__BB0_32;
$L__BB0_33:
	{ // callseq 4, 0
	.param .b64 param0;
	st.param.b64 	[param0], %rd19;
	call.uni 
	free, 
	(
	param0
	);
	} // callseq 4
	{ // callseq 5, 0
	.param .b64 param0;
	st.param.b64 	[param0], %rd21;
	call.uni 
	free, 
	(
	param0
	);
	} // callseq 5
$L__BB0_34:
	ret;
$L__BB0_35:
	add.s32 	%r345, %r345, 1;
	shr.s32 	%r211, %r358, 31;
	shr.u32 	%r212, %r211, 22;
	add.s32 	%r213, %r358, %r212;
	and.b32  	%r214, %r213, 4193280;
	sub.s32 	%r215, %r358, %r214;
	shr.s32 	%r216, %r213, 10;
	add.s32 	%r217, %r216, %r84;
	shl.b32 	%r218, %r215, 10;
	add.s32 	%r219, %r217, %r218;
	mul.wide.s32 	%rd50, %r219, 4;
	add.s64 	%rd51, %rd1, %rd50;
	st.global.u32 	[%rd51], %r56;
$L__BB0_36:
	add.s32 	%r358, %r358, 1;
	setp.le.s32 	%p16, %r344, %r2;
	setp.lt.s32 	%p17, %r345, %r5;
	and.pred  	%p18, %p16, %p17;
	@%p18 bra 	$L__BB0_17;
	bra.uni 	$L__BB0_19;

}
	// .globl	_Z14mergeSort_cudaPii
.visible .entry _Z14mergeSort_cudaPii(
	.param .u64 .ptr .align 1 _Z14mergeSort_cudaPii_param_0,
	.param .u32 _Z14mergeSort_cudaPii_param_1
)
{
	.reg .pred 	%p<33>;
	.reg .b16 	%rs<3>;
	.reg .b32 	%r<302>;
	.reg .b64 	%rd<87>;
	.reg .b64 	%fd<10>;

	ld.param.u64 	%rd21, [_Z14mergeSort_cudaPii_param_0];
	ld.param.u32 	%r84, [_Z14mergeSort_cudaPii_param_1];
	cvta.to.global.u64 	%rd1, %rd21;
	mov.u32 	%r85, %ctaid.x;
	mov.u32 	%r86, %ntid.x;
	mov.u32 	%r87, %tid.x;
	mad.lo.s32 	%r88, %r85, %r86, %r87;
	cvt.rn.f64.s32 	%fd1, %r84;
	mov.f64 	%fd2, 0d4000000000000000;
	{
	.reg .b32 %temp; 
	mov.b64 	{%temp, %r89}, %fd2;
	}
	{
	.reg .b32 %temp; 
	mov.b64 	{%temp, %r90}, %fd1;
	}
	shr.u32 	%r91, %r90, 20;
	and.b32  	%r92, %r91, 2047;
	add.s32 	%r93, %r92, -1012;
	mov.b64 	%rd22, %fd1;
	shl.b64 	%rd23, %rd22, %r93;
	setp.eq.s64 	%p1, %rd23, -9223372036854775808;
	{ // callseq 6, 0
	.param .b64 param0;
	st.param.f64 	[param0], %fd1;
	.param .b64 retval0;
	call.uni (retval0), 
	__internal_accurate_pow, 
	(
	param0
	);
	ld.param.f64 	%fd3, [retval0];
	} // callseq 6
	setp.lt.s32 	%p2, %r89, 0;
	neg.f64 	%fd5, %fd3;
	selp.f64 	%fd6, %fd5, %fd3, %p1;
	selp.f64 	%fd7, %fd6, %fd3, %p2;
	setp.ne.s32 	%p3, %r84, 0;
	setp.eq.s32 	%p4, %r84, 0;
	selp.f64 	%fd8, 0d3FF0000000000000, %fd7, %p4;
	mul.f64 	%fd9, %fd8, 0d4090000000000000;
	cvt.rzi.s32.f64 	%r1, %fd9;
	cvt.rzi.s32.f64 	%r94, %fd8;
	mul.lo.s32 	%r2, %r94, %r88;
	@%p3 bra 	$L__BB1_2;
	add.s32 	%r268, %r1, -1;
	{ // callseq 11, 0
	.param .b64 param0;
	st.param.b64 	[param0], %rd21;
	.param .b32 param1;
	st.param.b32 	[param1], %r2;
	.param .b32 param2;
	st.param.b32 	[param2], 0;
	.param .b32 param3;
	st.param.b32 	[param3], %r268;
	call.uni 
	_Z9mergeSortPiiii, 
	(
	param0, 
	param1, 
	param2, 
	param3
	);
	} // callseq 11
	bra.uni 	$L__BB1_34;
$L__BB1_2:
	add.s32 	%r95, %r1, -1;
	shr.u32 	%r96, %r95, 31;
	add.s32 	%r97, %r95, %r96;
	shr.s32 	%r3, %r97, 1;
	add.s32 	%r4, %r3, 1;
	not.b32 	%r98, %r3;
	add.s32 	%r5, %r1, %r98;
	mul.wide.s32 	%rd25, %r4, 4;
	{ // callseq 7, 0
	.param .b64 param0;
	st.param.b64 	[param0], %rd25;
	.param .b64 retval0;
	call.uni (retval0), 
	malloc, 
	(
	param0
	);
	ld.param.b64 	%rd26, [retval0];
	} // callseq 7
	mul.wide.s32 	%rd27, %r5, 4;
	{ // callseq 8, 0
	.param .b64 param0;
	st.param.b64 	[param0], %rd27;
	.param .b64 retval0;
	call.uni (retval0), 
	malloc, 
	(
	param0
	);
	ld.param.b64 	%rd28, [retval0];
	} // callseq 8
	setp.lt.s32 	%p5, %r1, 0;
	@%p5 bra 	$L__BB1_9;
	max.s32 	%r100, %r3, 0;
	add.s32 	%r6, %r100, 1;
	and.b32  	%r7, %r6, 3;
	setp.lt.u32 	%p6, %r1, 7;
	mov.b32 	%r269, 0;
	@%p6 bra 	$L__BB1_6;
	and.b32  	%r269, %r6, 2147483644;
	neg.s32 	%r274, %r269;
	add.s64 	%rd83, %rd26, 8;
	mov.b32 	%r273, 1;
$L__BB1_5:
	add.s32 	%r102, %r273, -1;
	shr.u32 	%r103, %r102, 10;
	add.s32 	%r104, %r103, %r2;
	shl.b32 	%r105, %r102, 10;
	and.b32  	%r106, %r105, 1044480;
	add.s32 	%r107, %r104, %r106;
	mul.wide.s32 	%rd29, %r107, 4;
	add.s64 	%rd30, %rd1, %rd29;
	ld.global.u32 	%r108, [%rd30];
	st.u32 	[%rd83+-8], %r108;
	shl.b32 	%r109, %r273, 10;
	and.b32  	%r110, %r109, 1045504;
	add.s32 	%r111, %r104, %r110;
	mul.wide.s32 	%rd31, %r111, 4;
	add.s64 	%rd32, %rd1, %rd31;
	ld.global.u32 	%r112, [%rd32];
	st.u32 	[%rd83+-4], %r112;
	add.s32 	%r113, %r109, 1024;
	and.b32  	%r114, %r113, 1046528;
	add.s32 	%r115, %r104, %r114;
	mul.wide.s32 	%rd33, %r115, 4;
	add.s64 	%rd34, %rd1, %rd33;
	ld.global.u32 	%r116, [%rd34];
	st.u32 	[%rd83], %r116;
	ld.global.u32 	%r117, [%rd32+8192];
	st.u32 	[%rd83+4], %r117;
	add.s32 	%r274, %r274, 4;
	add.s32 	%r273, %r273, 4;
	add.s64 	%rd83, %rd83, 16;
	setp.eq.s32 	%p7, %r274, 0;
	@%p7 bra 	$L__BB1_6;
	bra.uni 	$L__BB1_5;
$L__BB1_6:
	setp.eq.s32 	%p8, %r7, 0;
	@%p8 bra 	$L__BB1_9;
	mul.wide.u32 	%rd35, %r269, 4;
	add.s64 	%rd82, %rd26, %rd35;
	cvt.u16.u32 	%rs1, %r269;
	and.b16  	%rs2, %rs1, 1023;
	mul.wide.u16 	%r118, %rs2, 1024;
	add.s32 	%r271, %r2, %r118;
	neg.s32 	%r270, %r7;
$L__BB1_8:
	.pragma "nounroll";
	shr.u32 	%r119, %r269, 10;
	add.s32 	%r120, %r271, %r119;
	mul.wide.s32 	%rd36, %r120, 4;
	add.s64 	%rd37, %rd1, %rd36;
	ld.global.u32 	%r121, [%rd37];
	st.u32 	[%rd82], %r121;
	add.s32 	%r269, %r269, 1;
	add.s64 	%rd82, %rd82, 4;
	add.s32 	%r271, %r271, 1024;
	add.s32 	%r270, %r270, 1;
	setp.ne.s32 	%p9, %r270, 0;
	@%p9 bra 	$L__BB1_8;
$L__BB1_9:
	setp.lt.s32 	%p10, %r5, 1;
	@%p10 bra 	$L__BB1_16;
	sub.s32 	%r123, %r1, %r3;
	add.s32 	%r124, %r123, -2;
	and.b32  	%r19, %r5, 3;
	setp.lt.u32 	%p11, %r124, 3;
	mov.b32 	%r275, 0;
	@%p11 bra 	$L__BB1_13;
	and.b32  	%r275, %r5, 2147483644;
	neg.s32 	%r279, %r275;
	add.s64 	%rd85, %rd28, 8;
	add.s32 	%r278, %r3, 4;
$L__BB1_12:
	add.s32 	%r125, %r278, -2;
	add.s32 	%r126, %r278, -3;
	shr.s32 	%r127, %r126, 31;
	shr.u32 	%r128, %r127, 22;
	add.s32 	%r129, %r126, %r128;
	and.b32  	%r130, %r129, 4193280;
	sub.s32 	%r131, %r126, %r130;
	shr.s32 	%r132, %r129, 10;
	add.s32 	%r133, %r132, %r2;
	shl.b32 	%r134, %r131, 10;
	add.s32 	%r135, %r133, %r134;
	mul.wide.s32 	%rd38, %r135, 4;
	add.s64 	%rd39, %rd1, %rd38;
	ld.global.u32 	%r136, [%rd39];
	st.u32 	[%rd85+-8], %r136;
	shr.s32 	%r137, %r125, 31;
	shr.u32 	%r138, %r137, 22;
	add.s32 	%r139, %r125, %r138;
	and.b32  	%r140, %r139, 4193280;
	sub.s32 	%r141, %r125, %r140;
	shr.s32 	%r142, %r139, 10;
	add.s32 	%r143, %r142, %r2;
	shl.b32 	%r144, %r141, 10;
	add.s32 	%r145, %r143, %r144;
	mul.wide.s32 	%rd40, %r145, 4;
	add.s64 	%rd41, %rd1, %rd40;
	ld.global.u32 	%r146, [%rd41];
	st.u32 	[%rd85+-4], %r146;
	add.s32 	%r147, %r278, -1;
	shr.s32 	%r148, %r147, 31;
	shr.u32 	%r149, %r148, 22;
	add.s32 	%r150, %r147, %r149;
	and.b32  	%r151, %r150, 4193280;
	sub.s32 	%r152, %r147, %r151;
	shr.s32 	%r153, %r150, 10;
	add.s32 	%r154, %r153, %r2;
	shl.b32 	%r155, %r152, 10;
	add.s32 	%r156, %r154, %r155;
	mul.wide.s32 	%rd42, %r156, 4;
	add.s64 	%rd43, %rd1, %rd42;
	ld.global.u32 	%r157, [%rd43];
	st.u32 	[%rd85], %r157;
	shr.s32 	%r158, %r278, 31;
	shr.u32 	%r159, %r158, 22;
	add.s32 	%r160, %r278, %r159;
	and.b32  	%r161, %r160, 4193280;
	sub.s32 	%r162, %r278, %r161;
	shr.s32 	%r163, %r160, 10;
	add.s32 	%r164, %r163, %r2;
	shl.b32 	%r165, %r162, 10;
	add.s32 	%r166, %r164, %r165;
	mul.wide.s32 	%rd44, %r166, 4;
	add.s64 	%rd45, %rd1, %rd44;
	ld.global.u32 	%r167, [%rd45];
	st.u32 	[%rd85+4], %r167;
	add.s32 	%r279, %r279, 4;
	add.s64 	%rd85, %rd85, 16;
	add.s32 	%r278, %r278, 4;
	setp.eq.s32 	%p12, %r279, 0;
	@%p12 bra 	$L__BB1_13;
	bra.uni 	$L__BB1_12;
$L__BB1_13:
	setp.eq.s32 	%p13, %r19, 0;
	@%p13 bra 	$L__BB1_16;
	mul.wide.u32 	%rd46, %r275, 4;
	add.s64 	%rd84, %rd28, %rd46;
	add.s32 	%r277, %r275, %r3;
	neg.s32 	%r276, %r19;
$L__BB1_15:
	.pragma "nounroll";
	add.s32 	%r277, %r277, 1;
	shr.s32 	%r168, %r277, 31;
	shr.u32 	%r169, %r168, 22;
	add.s32 	%r170, %r277, %r169;
	and.b32  	%r171, %r170, 4193280;
	sub.s32 	%r172, %r277, %r171;
	shr.s32 	%r173, %r170, 10;
	add.s32 	%r174, %r173, %r2;
	shl.b32 	%r175, %r172, 10;
	add.s32 	%r176, %r174, %r175;
	mul.wide.s32 	%rd47, %r176, 4;
	add.s64 	%rd48, %rd1, %rd47;
	ld.global.u32 	%r177, [%rd48];
	st.u32 	[%rd84], %r177;
	add.s64 	%rd84, %rd84, 4;
	add.s32 	%r276, %r276, 1;
	setp.ne.s32 	%p14, %r276, 0;
	@%p14 bra 	$L__BB1_15;
$L__BB1_16:
	setp.lt.s32 	%p15, %r5, 1;
	setp.lt.s32 	%p16, %r1, 0;
	mov.b32 	%r290, 0;
	or.pred  	%p17, %p16, %p15;
	mov.u32 	%r289, %r290;
	mov.u32 	%r288, %r290;
	@%p17 bra 	$L__BB1_19;
	mov.b32 	%r288, 0;
	mov.u32 	%r289, %r288;
	mov.u32 	%r290, %r288;
$L__BB1_18:
	mul.wide.u32 	%rd49, %r290, 4;
	add.s64 	%rd50, %rd26, %rd49;
	ld.u32 	%r180, [%rd50];
	mul.wide.u32 	%rd51, %r289, 4;
	add.s64 	%rd52, %rd28, %rd51;
	ld.u32 	%r182, [%rd52];
	setp.gt.s32 	%p18, %r180, %r182;
	setp.le.s32 	%p19, %r180, %r182;
	selp.u32 	%r184, 1, 0, %p19;
	add.s32 	%r290, %r290, %r184;
	selp.u32 	%r185, 1, 0, %p18;
	add.s32 	%r289, %r289, %r185;
	min.s32 	%r186, %r180, %r182;
	shr.u32 	%r187, %r288, 10;
	add.s32 	%r188, %r187, %r2;
	shl.b32 	%r189, %r288, 10;
	and.b32  	%r190, %r189, 1047552;
	add.s32 	%r191, %r188, %r190;
	mul.wide.s32 	%rd53, %r191, 4;
	add.s64 	%rd54, %rd1, %rd53;
	st.global.u32 	[%rd54], %r186;
	add.s32 	%r288, %r288, 1;
	setp.le.s32 	%p20, %r290, %r3;
	setp.lt.s32 	%p21, %r289, %r5;
	and.pred  	%p22, %p20, %p21;
	@%p22 bra 	$L__BB1_18;
$L__BB1_19:
	setp.lt.s32 	%p23, %r3, %r290;
	mov.u32 	%r291, %r288;
	@%p23 bra 	$L__BB1_26;
	add.s32 	%r41, %r4, %r288;
	sub.s32 	%r193, %r4, %r290;
	and.b32  	%r42, %r193, 3;
	setp.eq.s32 	%p24, %r42, 0;
	mov.u32 	%r291, %r288;
	mov.u32 	%r299, %r290;
	@%p24 bra 	$L__BB1_23;
	mul.wide.u32 	%rd55, %r290, 4;
	add.s64 	%rd86, %rd26, %rd55;
	neg.s32 	%r283, %r42;
	add.s32 	%r299, %r290, %r42;
	mov.u32 	%r284, %r288;
$L__BB1_22:
	.pragma "nounroll";
	ld.u32 	%r194, [%rd86];
	add.s32 	%r291, %r284, 1;
	shr.u32 	%r195, %r284, 10;
	add.s32 	%r196, %r195, %r2;
	shl.b32 	%r197, %r284, 10;
	and.b32  	%r198, %r197, 1047552;
	add.s32 	%r199, %r196, %r198;
	mul.wide.s32 	%rd56, %r199, 4;
	add.s64 	%rd57, %rd1, %rd56;
	st.global.u32 	[%rd57], %r194;
	add.s64 	%rd86, %rd86, 4;
	add.s32 	%r283, %r283, 1;
	setp.ne.s32 	%p25, %r283, 0;
	mov.u32 	%r284, %r291;
	@%p25 bra 	$L__BB1_22;
$L__BB1_23:
	sub.s32 	%r200, %r3, %r290;
	setp.lt.u32 	%p26, %r200, 3;
	@%p26 bra 	$L__BB1_26;
	add.s32 	%r201, %r291, %r290;
	sub.s32 	%r202, %r201, %r288;
	sub.s32 	%r298, %r202, %r3;
	add.s32 	%r297, %r291, 1;
	add.s64 	%rd19, %rd26, 8;
	sub.s32 	%r291, %r41, %r290;
$L__BB1_25:
	add.s32 	%r203, %r297, -1;
	mul.wide.s32 	%rd58, %r299, 4;
	add.s64 	%rd59, %rd19, %rd58;
	ld.u32 	%r204, [%rd59+-8];
	add.s32 	%r205, %r297, 2;
	shr.u32 	%r206, %r203, 10;
	add.s32 	%r207, %r206, %r2;
	shl.b32 	%r208, %r203, 10;
	and.b32  	%r209, %r208, 1047552;
	add.s32 	%r210, %r207, %r209;
	mul.wide.s32 	%rd60, %r210, 4;
	add.s64 	%rd61, %rd1, %rd60;
	st.global.u32 	[%rd61], %r204;
	ld.u32 	%r211, [%rd59+-4];
	add.s32 	%r212, %r297, 1;
	shr.u32 	%r213, %r297, 10;
	add.s32 	%r214, %r213, %r2;
	shl.b32 	%r215, %r297, 10;
	and.b32  	%r216, %r215, 1047552;
	add.s32 	%r217, %r214, %r216;
	mul.wide.s32 	%rd62, %r217, 4;
	add.s64 	%rd63, %rd1, %rd62;
	st.global.u32 	[%rd63], %r211;
	ld.u32 	%r218, [%rd59];
	shr.u32 	%r219, %r212, 10;
	add.s32 	%r220, %r219, %r2;
	shl.b32 	%r221, %r212, 10;
	and.b32  	%r222, %r221, 1047552;
	add.s32 	%r223, %r220, %r222;
	mul.wide.s32 	%rd64, %r223, 4;
	add.s64 	%rd65, %rd1, %rd64;
	st.global.u32 	[%rd65], %r218;
	add.s32 	%r299, %r299, 4;
	ld.u32 	%r224, [%rd59+4];
	shr.u32 	%r225, %r205, 10;
	add.s32 	%r226, %r225, %r2;
	shl.b32 	%r227, %r205, 10;
	and.b32  	%r228, %r227, 1047552;
	add.s32 	%r229, %r226, %r228;
	mul.wide.s32 	%rd66, %r229, 4;
	add.s64 	%rd67, %rd1, %rd66;
	st.global.u32 	[%rd67], %r224;
	add.s32 	%r298, %r298, 4;
	add.s32 	%r297, %r297, 4;
	setp.eq.s32 	%p27, %r298, 1;
	@%p27 bra 	$L__BB1_26;
	bra.uni 	$L__BB1_25;
$L__BB1_26:
	setp.ge.s32 	%p28, %r289, %r5;
	@%p28 bra 	$L__BB1_33;
	not.b32 	%r230, %r289;
	add.s32 	%r231, %r1, %r230;
	sub.s32 	%r232, %r231, %r3;
	add.s32 	%r233, %r289, %r3;
	sub.s32 	%r234, %r1, %r233;
	add.s32 	%r62, %r234, -2;
	and.b32  	%r63, %r232, 3;
	setp.eq.s32 	%p29, %r63, 0;
	@%p29 bra 	$L__BB1_30;
	neg.s32 	%r292, %r63;
	mov.u32 	%r293, %r291;
$L__BB1_29:
	.pragma "nounroll";
	mul.wide.s32 	%rd68, %r289, 4;
	add.s64 	%rd69, %rd28, %rd68;
	add.s32 	%r289, %r289, 1;
	ld.u32 	%r235, [%rd69];
	add.s32 	%r291, %r293, 1;
	shr.u32 	%r236, %r293, 10;
	add.s32 	%r237, %r236, %r2;
	shl.b32 	%r238, %r293, 10;
	and.b32  	%r239, %r238, 1047552;
	add.s32 	%r240, %r237, %r239;
	mul.wide.s32 	%rd70, %r240, 4;
	add.s64 	%rd71, %rd1, %rd70;
	st.global.u32 	[%rd71], %r235;
	add.s32 	%r292, %r292, 1;
	setp.ne.s32 	%p30, %r292, 0;
	mov.u32 	%r293, %r291;
	@%p30 bra 	$L__BB1_29;
$L__BB1_30:
	setp.lt.u32 	%p31, %r62, 3;
	@%p31 bra 	$L__BB1_33;
	add.s32 	%r300, %r291, 1;
	add.s64 	%rd20, %rd28, 8;
$L__BB1_32:
	add.s32 	%r241, %r300, -1;
	mul.wide.s32 	%rd72, %r289, 4;
	add.s64 	%rd73, %rd20, %rd72;
	ld.u32 	%r242, [%rd73+-8];
	add.s32 	%r243, %r300, 2;
	shr.u32 	%r244, %r241, 10;
	add.s32 	%r245, %r244, %r2;
	shl.b32 	%r246, %r241, 10;
	and.b32  	%r247, %r246, 1047552;
	add.s32 	%r248, %r245, %r247;
	mul.wide.s32 	%rd74, %r248, 4;
	add.s64 	%rd75, %rd1, %rd74;
	st.global.u32 	[%rd75], %r242;
	ld.u32 	%r249, [%rd73+-4];
	add.s32 	%r250, %r300, 1;
	shr.u32 	%r251, %r300, 10;
	add.s32 	%r252, %r251, %r2;
	shl.b32 	%r253, %r300, 10;
	and.b32  	%r254, %r253, 1047552;
	add.s32 	%r255, %r252, %r254;
	mul.wide.s32 	%rd76, %r255, 4;
	add.s64 	%rd77, %rd1, %rd76;
	st.global.u32 	[%rd77], %r249;
	ld.u32 	%r256, [%rd73];
	shr.u32 	%r257, %r250, 10;
	add.s32 	%r258, %r257, %r2;
	shl.b32 	%r259, %r250, 10;
	and.b32  	%r260, %r259, 1047552;
	add.s32 	%r261, %r258, %r260;
	mul.wide.s32 	%rd78, %r261, 4;
	add.s64 	%rd79, %rd1, %rd78;
	st.global.u32 	[%rd79], %r256;
	add.s32 	%r289, %r289, 4;
	ld.u32 	%r262, [%rd73+4];
	shr.u32 	%r263, %r243, 10;
	add.s32 	%r264, %r263, %r2;
	shl.b32 	%r265, %r243, 10;
	and.b32  	%r266, %r265, 1047552;
	add.s32 	%r267, %r264, %r266;
	mul.wide.s32 	%rd80, %r267, 4;
	add.s64 	%rd81, %rd1, %rd80;
	st.global.u32 	[%rd81], %r262;
	add.s32 	%r300, %r300, 4;
	setp.lt.s32 	%p32, %r289, %r5;
	@%p32 bra 	$L__BB1_32;
$L__BB1_33:
	{ // callseq 9, 0
	.param .b64 param0;
	st.param.b64 	[param0], %rd26;
	call.uni 
	free, 
	(
	param0
	);
	} // callseq 9
	{ // callseq 10, 0
	.param .b64 param0;
	st.param.b64 	[param0], %rd28;
	call.uni 
	free, 
	(
	param0
	);
	} // callseq 10
$L__BB1_34:
	ret;

}
.func  (.param .b64 func_retval0) __internal_accurate_pow(
	.param .b64 __internal_accurate_pow_param_0
)
{
	.reg .pred 	%p<8>;
	.reg .b32 	%r<46>;
	.reg .b32 	%f<3>;
	.reg .b64 	%fd<109>;

	ld.param.f64 	%fd10, [__internal_accurate_pow_param_0];
	mov.f64 	%fd11, 0d4000000000000000;
	{
	.reg .b32 %temp; 
	mov.b64 	{%temp, %r8}, %fd11;
	}
	{
	.reg .b32 %temp; 
	mov.b64 	{%r9, %temp}, %fd11;
	}
	shr.u32 	%r10, %r8, 20;
	setp.lt.u32 	%p1, %r8, 1048576;
	mov.f64 	%fd12, 0d4360000000000000;
	{
	.reg .b32 %temp; 
	mov.b64 	{%temp, %r11}, %fd12;
	}
	{
	.reg .b32 %temp; 
	mov.b64 	{%r12, %temp}, %fd12;
	}
	shr.u32 	%r13, %r11, 20;
	add.s32 	%r14, %r13, -54;
	selp.b32 	%r15, %r12, %r9, %p1;
	selp.b32 	%r16, %r11, %r8, %p1;
	selp.b32 	%r1, %r14, %r10, %p1;
	add.s32 	%r45, %r1, -1023;
	and.b32  	%r17, %r16, -2146435073;
	or.b32  	%r18, %r17, 1072693248;
	mov.b64 	%fd107, {%r15, %r18};
	setp.lt.u32 	%p2, %r18, 1073127583;
	@%p2 bra 	$L__BB2_2;
	{
	.reg .b32 %temp; 
	mov.b64 	{%r19, %temp}, %fd107;
	}
	{
	.reg .b32 %temp; 
	mov.b64 	{%temp, %r20}, %fd107;
	}
	add.s32 	%r21, %r20, -1048576;
	mov.b64 	%fd107, {%r19, %r21};
	add.s32 	%r45, %r1, -1022;
$L__BB2_2:
	add.f64 	%fd13, %fd107, 0dBFF0000000000000;
	add.f64 	%fd14, %fd107, 0d3FF0000000000000;
	rcp.approx.ftz.f64 	%fd15, %fd14;
	neg.f64 	%fd16, %fd14;
	fma.rn.f64 	%fd17, %fd16, %fd15, 0d3FF0000000000000;
	fma.rn.f64 	%fd18, %fd17, %fd17, %fd17;
	fma.rn.f64 	%fd19, %fd18, %fd15, %fd15;
	mul.f64 	%fd20, %fd13, %fd19;
	fma.rn.f64 	%fd21, %fd13, %fd19, %fd20;
	mul.f64 	%fd22, %fd21, %fd21;
	fma.rn.f64 	%fd23, %fd22, 0d3EB0F5FF7D2CAFE2, 0d3ED0F5D241AD3B5A;
	fma.rn.f64 	%fd24, %fd23, %fd22, 0d3EF3B20A75488A3F;
	fma.rn.f64 	%fd25, %fd24, %fd22, 0d3F1745CDE4FAECD5;
	fma.rn.f64 	%fd26, %fd25, %fd22, 0d3F3C71C7258A578B;
	fma.rn.f64 	%fd27, %fd26, %fd22, 0d3F6249249242B910;
	fma.rn.f64 	%fd28, %fd27, %fd22, 0d3F89999999999DFB;
	sub.f64 	%fd29, %fd13, %fd21;
	add.f64 	%fd30, %fd29, %fd29;
	neg.f64 	%fd31, %fd21;
	fma.rn.f64 	%fd32, %fd31, %fd13, %fd30;
	mul.f64 	%fd33, %fd19, %fd32;
	fma.rn.f64 	%fd34, %fd22, %fd28, 0d3FB5555555555555;
	mov.f64 	%fd35, 0d3FB5555555555555;
	sub.f64 	%fd36, %fd35, %fd34;
	fma.rn.f64 	%fd37, %fd22, %fd28, %fd36;
	add.f64 	%fd38, %fd37, 0dBC46A4CB00B9E7B0;
	add.f64 	%fd39, %fd34, %fd38;
	sub.f64 	%fd40, %fd34, %fd39;
	add.f64 	%fd41, %fd38, %fd40;
	mul.rn.f64 	%fd42, %fd21, %fd21;
	neg.f64 	%fd43, %fd42;
	fma.rn.f64 	%fd44, %fd21, %fd21, %fd43;
	{
	.reg .b32 %temp; 
	mov.b64 	{%r22, %temp}, %fd33;
	}
	{
	.reg .b32 %temp; 
	mov.b64 	{%temp, %r23}, %fd33;
	}
	add.s32 	%r24, %r23, 1048576;
	mov.b64 	%fd45, {%r22, %r24};
	fma.rn.f64 	%fd46, %fd21, %fd45, %fd44;
	mul.rn.f64 	%fd47, %fd42, %fd21;
	neg.f64 	%fd48, %fd47;
	fma.rn.f64 	%fd49, %fd42, %fd21, %fd48;
	fma.rn.f64 	%fd50, %fd42, %fd33, %fd49;
	fma.rn.f64 	%fd51, %fd46, %fd21, %fd50;
	mul.rn.f64 	%fd52, %fd39, %fd47;
	neg.f64 	%fd53, %fd52;
	fma.rn.f64 	%fd54, %fd39, %fd47, %fd53;
	fma.rn.f64 	%fd55, %fd39, %fd51, %fd54;
	fma.rn.f64 	%fd56, %fd41, %fd47, %fd55;
	add.f64 	%fd57, %fd52, %fd56;
	sub.f64 	%fd58, %fd52, %fd57;
	add.f64 	%fd59, %fd56, %fd58;
	add.f64 	%fd60, %fd21, %fd57;
	sub.f64 	%fd61, %fd21, %fd60;
	add.f64 	%fd62, %fd57, %fd61;
	add.f64 	%fd63, %fd59, %fd62;
	add.f64 	%fd64, %fd33, %fd63;
	add.f64 	%fd65, %fd60, %fd64;
	sub.f64 	%fd66, %fd60, %fd65;
	add.f64 	%fd67, %fd64, %fd66;
	xor.b32  	%r25, %r45, -2147483648;
	mov.b32 	%r26, 1127219200;
	mov.b64 	%fd68, {%r25, %r26};
	mov.b32 	%r27, -2147483648;
	mov.b64 	%fd69, {%r27, %r26};
	sub.f64 	%fd70, %fd68, %fd69;
	fma.rn.f64 	%fd71, %fd70, 0d3FE62E42FEFA39EF, %fd65;
	fma.rn.f64 	%fd72, %fd70, 0dBFE62E42FEFA39EF, %fd71;
	sub.f64 	%fd73, %fd72, %fd65;
	sub.f64 	%fd74, %fd67, %fd73;
	fma.rn.f64 	%fd75, %fd70, 0d3C7ABC9E3B39803F, %fd74;
	add.f64 	%fd76, %fd71, %fd75;
	sub.f64 	%fd77, %fd71, %fd76;
	add.f64 	%fd78, %fd75, %fd77;
	{
	.reg .b32 %temp; 
	mov.b64 	{%temp, %r28}, %fd10;
	}
	{
	.reg .b32 %temp; 
	mov.b64 	{%r29, %temp}, %fd10;
	}
	shl.b32 	%r30, %r28, 1;
	setp.gt.u32 	%p3, %r30, -33554433;
	and.b32  	%r31, %r28, -15728641;
	selp.b32 	%r32, %r31, %r28, %p3;
	mov.b64 	%fd79, {%r29, %r32};
	mul.rn.f64 	%fd80, %fd76, %fd79;
	neg.f64 	%fd81, %fd80;
	fma.rn.f64 	%fd82, %fd76, %fd79, %fd81;
	fma.rn.f64 	%fd83, %fd78, %fd79, %fd82;
	add.f64 	%fd4, %fd80, %fd83;
	sub.f64 	%fd84, %fd80, %fd4;
	add.f64 	%fd5, %fd83, %fd84;
	fma.rn.f64 	%fd85, %fd4, 0d3FF71547652B82FE, 0d4338000000000000;
	{
	.reg .b32 %temp; 
	mov.b64 	{%r5, %temp}, %fd85;
	}
	mov.f64 	%fd86, 0dC338000000000000;
	add.rn.f64 	%fd87, %fd85, %fd86;
	fma.rn.f64 	%fd88, %fd87, 0dBFE62E42FEFA39EF, %fd4;
	fma.rn.f64 	%fd89, %fd87, 0dBC7ABC9E3B39803F, %fd88;
	fma.rn.f64 	%fd90, %fd89, 0d3E5ADE1569CE2BDF, 0d3E928AF3FCA213EA;
	fma.rn.f64 	%fd91, %fd90, %fd89, 0d3EC71DEE62401315;
	fma.rn.f64 	%fd92, %fd91, %fd89, 0d3EFA01997C89EB71;
	fma.rn.f64 	%fd93, %fd92, %fd89, 0d3F2A01A014761F65;
	fma.rn.f64 	%fd94, %fd93, %fd89, 0d3F56C16C1852B7AF;
	fma.rn.f64 	%fd95, %fd94, %fd89, 0d3F81111111122322;
	fma.rn.f64 	%fd96, %fd95, %fd89, 0d3FA55555555502A1;
	fma.rn.f64 	%fd97, %fd96, %fd89, 0d3FC5555555555511;
	fma.rn.f64 	%fd98, %fd97, %fd89, 0d3FE000000000000B;
	fma.rn.f64 	%fd99, %fd98, %fd89, 0d3FF0000000000000;
	fma.rn.f64 	%fd100, %fd99, %fd89, 0d3FF0000000000000;
	{
	.reg .b32 %temp; 
	mov.b64 	{%r6, %temp}, %fd100;
	}
	{
	.reg .b32 %temp; 
	mov.b64 	{%temp, %r7}, %fd100;
	}
	shl.b32 	%r33, %r5, 20;
	add.s32 	%r34, %r33, %r7;
	mov.b64 	%fd108, {%r6, %r34};
	{
	.reg .b32 %temp; 
	mov.b64 	{%temp, %r35}, %fd4;
	}
	mov.b32 	%f2, %r35;
	abs.f32 	%f1, %f2;
	setp.lt.f32 	%p4, %f1, 0f4086232B;
	@%p4 bra 	$L__BB2_5;
	setp.lt.f64 	%p5, %fd4, 0d0000000000000000;
	add.f64 	%fd101, %fd4, 0d7FF0000000000000;
	selp.f64 	%fd108, 0d0000000000000000, %fd101, %p5;
	setp.geu.f32 	%p6, %f1, 0f40874800;
	@%p6 bra 	$L__BB2_5;
	shr.u32 	%r36, %r5, 31;
	add.s32 	%r37, %r5, %r36;
	shr.s32 	%r38, %r37, 1;
	shl.b32 	%r39, %r38, 20;
	add.s32 	%r40, %r7, %r39;
	mov.b64 	%fd102, {%r6, %r40};
	sub.s32 	%r41, %r5, %r38;
	shl.b32 	%r42, %r41, 20;
	add.s32 	%r43, %r42, 1072693248;
	mov.b32 	%r44, 0;
	mov.b64 	%fd103, {%r44, %r43};
	mul.f64 	%fd108, %fd103, %fd102;
$L__BB2_5:
	abs.f64 	%fd104, %fd108;
	setp.eq.f64 	%p7, %fd104, 0d7FF0000000000000;
	fma.rn.f64 	%fd105, %fd108, %fd5, %fd108;
	selp.f64 	%fd106, %fd108, %fd105, %p7;
	st.param.f64 	[func_retval0], %fd106;
	ret;

}


// ===== COMPILED SASS (sm_100) =====

	.target	sm_100

	.elftype	@"ET_EXEC"


//--------------------- .note.nv.tkinfo           --------------------------
	.section	.note.nv.tkinfo,"",@"SHT_NOTE"
	.sectionflags	@"SHF_NOTE_NV_TKINFO"
	.tkinfo
        /*0018*/ 	.word	0x00000002
        /*0030*/ 	.string	""
        /*0030*/ 	.string	"ptxas"
        /*0030*/ 	.string	"Cuda compilation tools, release 13.0, V13.0.88"
        /*0030*/ 	.string	"Build cuda_13.0.r13.0/compiler.36424714_0"
        /*0030*/ 	.string	"-arch sm_100 -m 64 "



//--------------------- .note.nv.cuinfo           --------------------------
	.section	.note.nv.cuinfo,"",@"SHT_NOTE"
	.sectionflags	@"SHF_NOTE_NV_CUINFO"
        /*0018*/ 	.short	0x0002
        /*001a*/ 	.short	0x0064
        /*001c*/ 	.short	0x0082
	.zero		2


//--------------------- .nv.info                  --------------------------
	.section	.nv.info,"",@"SHT_CUDA_INFO"
	.align	4


	//----- nvinfo : EIATTR_REGCOUNT
	.align		4
        /*0000*/ 	.byte	0x04, 0x2f
        /*0002*/ 	.short	(.L_1 - .L_0)
	.align		4
.L_0:
        /*0004*/ 	.word	index@(_Z14mergeSort_cudaPii)
        /*0008*/ 	.word	0x00000024


	//----- nvinfo : EIATTR_FRAME_SIZE
	.align		4
.L_1:
        /*000c*/ 	.byte	0x04, 0x11
        /*000e*/ 	.short	(.L_3 - .L_2)
	.align		4
.L_2:
        /*0010*/ 	.word	index@($_Z14mergeSort_cudaPii$__internal_accurate_pow)
        /*0014*/ 	.word	0x00000000


	//----- nvinfo : EIATTR_FRAME_SIZE
	.align		4
.L_3:
        /*0018*/ 	.byte	0x04, 0x11
        /*001a*/ 	.short	(.L_5 - .L_4)
	.align		4
.L_4:
        /*001c*/ 	.word	index@($_Z14mergeSort_cudaPii$_Z9mergeSortPiiii)
        /*0020*/ 	.word	0x00000000


	//----- nvinfo : EIATTR_FRAME_SIZE
	.align		4
.L_5:
        /*0024*/ 	.byte	0x04, 0x11
        /*0026*/ 	.short	(.L_7 - .L_6)
	.align		4
.L_6:
        /*0028*/ 	.word	index@(_Z14mergeSort_cudaPii)
        /*002c*/ 	.word	0x00000000


	//----- nvinfo : EIATTR_MIN_STACK_SIZE
	.align		4
.L_7:
        /*0030*/ 	.byte	0x04, 0x12
        /*0032*/ 	.short	(.L_9 - .L_8)
	.align		4
.L_8:
        /*0034*/ 	.word	index@(_Z14mergeSort_cudaPii)
        /*0038*/ 	.word	0x00000000
.L_9:


//--------------------- .nv.compat                --------------------------
	.section	.nv.compat,"",@"SHT_CUDA_COMPAT_INFO"
	.align	4
        /*0000*/ 	.byte	0x02, 0x09, 0x00, 0x00, 0x02, 0x02, 0x01, 0x00, 0x02, 0x05, 0x05, 0x00, 0x03, 0x07, 0x01, 0x01
        /*0010*/ 	.byte	0x02, 0x03, 0x00, 0x00, 0x02, 0x06, 0x01, 0x00, 0x04, 0x0b, 0x08, 0x00, 0x01, 0x00, 0x00, 0x00
        /*0020*/ 	.byte	0x00, 0x00, 0x00, 0x00


//--------------------- .nv.info._Z14mergeSort_cudaPii --------------------------
	.section	.nv.info._Z14mergeSort_cudaPii,"",@"SHT_CUDA_INFO"
	.sectionflags	@""
	.align	4


	//----- nvinfo : EIATTR_CUDA_API_VERSION
	.align		4
        /*0000*/ 	.byte	0x04, 0x37
        /*0002*/ 	.short	(.L_11 - .L_10)
.L_10:
        /*0004*/ 	.word	0x00000082


	//----- nvinfo : EIATTR_KPARAM_INFO
	.align		4
.L_11:
        /*0008*/ 	.byte	0x04, 0x17
        /*000a*/ 	.short	(.L_13 - .L_12)
.L_12:
        /*000c*/ 	.word	0x00000000
        /*0010*/ 	.short	0x0001
        /*0012*/ 	.short	0x0008
        /*0014*/ 	.byte	0x00, 0xf0, 0x11, 0x00


	//----- nvinfo : EIATTR_KPARAM_INFO
	.align		4
.L_13:
        /*0018*/ 	.byte	0x04, 0x17
        /*001a*/ 	.short	(.L_15 - .L_14)
.L_14:
        /*001c*/ 	.word	0x00000000
        /*0020*/ 	.short	0x0000
        /*0022*/ 	.short	0x0000
        /*0024*/ 	.byte	0x00, 0xf5, 0x21, 0x00


	//----- nvinfo : EIATTR_SPARSE_MMA_MASK
	.align		4
.L_15:
        /*0028*/ 	.byte	0x03, 0x50
        /*002a*/ 	.short	0x0000


	//----- nvinfo : EIATTR_MAXREG_COUNT
	.align		4
        /*002c*/ 	.byte	0x03, 0x1b
        /*002e*/ 	.short	0x00ff


	//----- nvinfo : EIATTR_EXTERNS
	.align		4
        /*0030*/ 	.byte	0x04, 0x0f
        /*0032*/ 	.short	(.L_17 - .L_16)


	//   ....[0]....
	.align		4
.L_16:
        /*0034*/ 	.word	index@(malloc)


	//   ....[1]....
	.align		4
        /*0038*/ 	.word	index@(free)


	//----- nvinfo : EIATTR_MERCURY_ISA_VERSION
	.align		4
.L_17:
        /*003c*/ 	.byte	0x03, 0x5f
        /*003e*/ 	.short	0x0101


	//----- nvinfo : EIATTR_VRC_CTA_INIT_COUNT
	.align		4
        /*0040*/ 	.byte	0x02, 0x4a
	.zero		1
	.zero		1


	//----- nvinfo : EIATTR_SYSCALL_OFFSETS
	.align		4
        /*0044*/ 	.byte	0x04, 0x46
        /*0046*/ 	.short	(.L_19 - .L_18)


	//   ....[0]....
.L_18:
        /*0048*/ 	.word	0x00000280


	//   ....[1]....
        /*004c*/ 	.word	0x00000300


	//   ....[2]....
        /*0050*/ 	.word	0x000019c0


	//   ....[3]....
        /*0054*/ 	.word	0x00001a10


	//   ....[4]....
        /*0058*/ 	.word	0x00001d80


	//   ....[5]....
        /*005c*/ 	.word	0x00001e00


	//   ....[6]....
        /*0060*/ 	.word	0x00003820


	//   ....[7]....
        /*0064*/ 	.word	0x00003870


	//----- nvinfo : EIATTR_EXIT_INSTR_OFFSETS
	.align		4
.L_19:
        /*0068*/ 	.byte	0x04, 0x1c
        /*006a*/ 	.short	(.L_21 - .L_20)


	//   ....[0]....
.L_20:
        /*006c*/ 	.word	0x000001d0


	//   ....[1]....
        /*0070*/ 	.word	0x00001a20


	//----- nvinfo : EIATTR_CRS_STACK_SIZE
	.align		4
.L_21:
        /*0074*/ 	.byte	0x04, 0x1e
        /*0076*/ 	.short	(.L_23 - .L_22)
.L_22:
        /*0078*/ 	.word	0x00000000


	//----- nvinfo : EIATTR_CBANK_PARAM_SIZE
	.align		4
.L_23:
        /*007c*/ 	.byte	0x03, 0x19
        /*007e*/ 	.short	0x000c


	//----- nvinfo : EIATTR_PARAM_CBANK
	.align		4
        /*0080*/ 	.byte	0x04, 0x0a
        /*0082*/ 	.short	(.L_25 - .L_24)
	.align		4
.L_24:
        /*0084*/ 	.word	index@(.nv.constant0._Z14mergeSort_cudaPii)
        /*0088*/ 	.short	0x0380
        /*008a*/ 	.short	0x000c


	//----- nvinfo : EIATTR_SW_WAR
	.align		4
.L_25:
        /*008c*/ 	.byte	0x04, 0x36
        /*008e*/ 	.short	(.L_27 - .L_26)
.L_26:
        /*0090*/ 	.word	0x00000008
.L_27:


//--------------------- .nv.callgraph             --------------------------
	.section	.nv.callgraph,"",@"SHT_CUDA_CALLGRAPH"
	.align	4
	.sectionentsize	8
	.align		4
        /*0000*/ 	.word	0x00000000
	.align		4
        /*0004*/ 	.word	0xffffffff
	.align		4
        /*0008*/ 	.word	index@(_Z14mergeSort_cudaPii)
	.align		4
        /*000c*/ 	.word	index@(free)
	.align		4
        /*0010*/ 	.word	index@(_Z14mergeSort_cudaPii)
	.align		4
        /*0014*/ 	.word	index@(malloc)
	.align		4
        /*0018*/ 	.word	0x00000000
	.align		4
        /*001c*/ 	.word	0xfffffffe
	.align		4
        /*0020*/ 	.word	0x00000000
	.align		4
        /*0024*/ 	.word	0xfffffffd
	.align		4
        /*0028*/ 	.word	0x00000000
	.align		4
        /*002c*/ 	.word	0xfffffffc


//--------------------- .nv.constant4             --------------------------
	.section	.nv.constant4,"a",@progbits
	.align	8
	.align		8
.nv.constant4:
        /*0000*/ 	.dword	malloc
	.align		8
        /*0008*/ 	.dword	free


//--------------------- .text._Z14mergeSort_cudaPii --------------------------
	.section	.text._Z14mergeSort_cudaPii,"ax",@progbits
	.align	128
        .global         _Z14mergeSort_cudaPii
        .type           _Z14mergeSort_cudaPii,@function
        .size           _Z14mergeSort_cudaPii,(.L_x_67 - _Z14mergeSort_cudaPii)
        .other          _Z14mergeSort_cudaPii,@"STO_CUDA_ENTRY STV_DEFAULT"
_Z14mergeSort_cudaPii:
.text._Z14mergeSort_cudaPii:
[----:B------:R-:W0:Y:S01]  /*0000*/  LDC R1, c[0x0][0x37c] ;  /* 0x0000df00ff017b82 */ /* 0x000e220000000800 */
[----:B------:R-:W1:Y:S01]  /*0010*/  S2R R3, SR_TID.X ;  /* 0x0000000000037919 */ /* 0x000e620000002100 */
[----:B------:R-:W2:Y:S06]  /*0020*/  LDCU UR5, c[0x0][0x388] ;  /* 0x00007100ff0577ac */ /* 0x000eac0008000800 */
[----:B------:R-:W1:Y:S01]  /*0030*/  S2UR UR4, SR_CTAID.X ;  /* 0x00000000000479c3 */ /* 0x000e620000002500 */
[----:B------:R-:W-:Y:S01]  /*0040*/  MOV R0, 0xa0 ;  /* 0x000000a000007802 */ /* 0x000fe20000000f00 */
[----:B------:R-:W3:Y:S06]  /*0050*/  LDCU.64 UR36, c[0x0][0x358] ;  /* 0x00006b00ff2477ac */ /* 0x000eec0008000a00 */
[----:B------:R-:W1:Y:S01]  /*0060*/  LDC R2, c[0x0][0x360] ;  /* 0x0000d800ff027b82 */ /* 0x000e620000000800 */
[----:B--2---:R-:W2:Y:S02]  /*0070*/  I2F.F64 R4, UR5 ;  /* 0x0000000500047d12 */ /* 0x004ea40008201c00 */
[----:B0123--:R-:W-:-:S07]  /*0080*/  IMAD R2, R2, UR4, R3 ;  /* 0x0000000402027c24 */ /* 0x00ffce000f8e0203 */
[----:B------:R-:W-:Y:S05]  /*0090*/  CALL.REL.NOINC `($_Z14mergeSort_cudaPii$__internal_accurate_pow) ;  /* 0x00000038004c7944 */ /* 0x000fea0003c00000 */
[----:B------:R-:W0:Y:S02]  /*00a0*/  LDCU UR4, c[0x0][0x388] ;  /* 0x00007100ff0477ac */ /* 0x000e240008000800 */
[----:B0-----:R-:W-:Y:S01]  /*00b0*/  ISETP.NE.AND P0, PT, RZ, UR4, PT ;  /* 0x00000004ff007c0c */ /* 0x001fe2000bf05270 */
[----:B------:R-:W-:-:S03]  /*00c0*/  UISETP.NE.AND UP0, UPT, UR4, URZ, UPT ;  /* 0x000000ff0400728c */ /* 0x000fc6000bf05270 */
[----:B------:R-:W-:Y:S02]  /*00d0*/  FSEL R4, R3, RZ, P0 ;  /* 0x000000ff03047208 */ /* 0x000fe40000000000 */
[----:B------:R-:W-:-:S04]  /*00e0*/  FSEL R5, R6, 1.875, P0 ;  /* 0x3ff0000006057808 */ /* 0x000fc80000000000 */
[----:B------:R-:W0:Y:S02]  /*00f0*/  F2I.F64.TRUNC R3, R4 ;  /* 0x0000000400037311 */ /* 0x000e24000030d100 */
[----:B------:R-:W-:-:S10]  /*0100*/  DMUL R22, R4, 1024 ;  /* 0x4090000004167828 */ /* 0x000fd40000000000 */
[----:B------:R1:W2:Y:S01]  /*0110*/  F2I.F64.TRUNC R22, R22 ;  /* 0x0000001600167311 */ /* 0x0002a2000030d100 */
[----:B0-----:R-:W-:Y:S01]  /*0120*/  IMAD R2, R2, R3, RZ ;  /* 0x0000000302027224 */ /* 0x001fe200078e02ff */
[----:B------:R-:W-:Y:S06]  /*0130*/  BRA.U UP0, `(.L_x_0) ;  /* 0x0000000100287547 */ /* 0x000fec000b800000 */
[----:B------:R-:W0:Y:S01]  /*0140*/  LDCU.64 UR4, c[0x0][0x380] ;  /* 0x00007000ff0477ac */ /* 0x000e220008000a00 */
[----:B--2---:R-:W-:Y:S01]  /*0150*/  VIADD R8, R22, 0xffffffff ;  /* 0xffffffff16087836 */ /* 0x004fe20000000000 */
[----:B------:R-:W-:Y:S01]  /*0160*/  MOV R20, 0x1d0 ;  /* 0x000001d000147802 */ /* 0x000fe20000000f00 */
[----:B------:R-:W-:Y:S01]  /*0170*/  IMAD.MOV.U32 R6, RZ, RZ, R2 ;  /* 0x000000ffff067224 */ /* 0x000fe200078e0002 */
[----:B------:R-:W-:Y:S01]  /*0180*/  MOV R21, 0x0 ;  /* 0x0000000000157802 */ /* 0x000fe20000000f00 */
[----:B------:R-:W-:Y:S02]  /*0190*/  IMAD.MOV.U32 R7, RZ, RZ, RZ ;  /* 0x000000ffff077224 */ /* 0x000fe400078e00ff */
[----:B0-----:R-:W-:Y:S02]  /*01a0*/  IMAD.U32 R4, RZ, RZ, UR4 ;  /* 0x00000004ff047e24 */ /* 0x001fe4000f8e00ff */
[----:B------:R-:W-:-:S07]  /*01b0*/  IMAD.U32 R5, RZ, RZ, UR5 ;  /* 0x00000005ff057e24 */ /* 0x000fce000f8e00ff */
[----:B-1----:R-:W-:Y:S05]  /*01c0*/  CALL.REL.NOINC `($_Z14mergeSort_cudaPii$_Z9mergeSortPiiii) ;  /* 0x0000001800187944 */ /* 0x002fea0003c00000 */
[----:B------:R-:W-:Y:S05]  /*01d0*/  EXIT ;  /* 0x000000000000794d */ /* 0x000fea0003800000 */
.L_x_0:
[----:B------:R-:W-:Y:S01]  /*01e0*/  MOV R18, 0x0 ;  /* 0x0000000000127802 */ /* 0x000fe20000000f00 */
[----:B--2---:R-:W-:-:S03]  /*01f0*/  VIADD R25, R22, 0xffffffff ;  /* 0xffffffff16197836 */ /* 0x004fc60000000000 */
[----:B------:R0:W2:Y:S02]  /*0200*/  LDC.64 R6, c[0x4][R18] ;  /* 0x0100000012067b82 */ /* 0x0000a40000000a00 */
[----:B------:R-:W-:-:S04]  /*0210*/  LEA.HI R25, R25, R25, RZ, 0x1 ;  /* 0x0000001919197211 */ /* 0x000fc800078f08ff */
[----:B------:R-:W-:-:S04]  /*0220*/  SHF.R.S32.HI R25, RZ, 0x1, R25 ;  /* 0x00000001ff197819 */ /* 0x000fc80000011419 */
[----:B-1----:R-:W-:Y:S01]  /*0230*/  LOP3.LUT R23, RZ, R25, RZ, 0x33, !PT ;  /* 0x00000019ff177212 */ /* 0x002fe200078e33ff */
[----:B------:R-:W-:-:S04]  /*0240*/  VIADD R24, R25, 0x1 ;  /* 0x0000000119187836 */ /* 0x000fc80000000000 */
[----:B------:R-:W-:-:S04]  /*0250*/  IMAD.WIDE R4, R24, 0x4, RZ ;  /* 0x0000000418047825 */ /* 0x000fc800078e02ff */
[----:B0-----:R-:W-:-:S07]  /*0260*/  IMAD.IADD R23, R22, 0x1, R23 ;  /* 0x0000000116177824 */ /* 0x001fce00078e0217 */
[----:B------:R-:W-:-:S07]  /*0270*/  LEPC R20, `(.L_x_1) ;  /* 0x000000001014794e */ /* 0x000fce0000000000 */
[----:B--2---:R-:W-:Y:S05]  /*0280*/  CALL.ABS.NOINC R6 ;  /* 0x0000000006007343 */ /* 0x004fea0003c00000 */
.L_x_1:
[----:B------:R-:W0:Y:S01]  /*0290*/  LDC.64 R18, c[0x4][R18] ;  /* 0x0100000012127b82 */ /* 0x000e220000000a00 */
[----:B------:R-:W-:-:S04]  /*02a0*/  IMAD.WIDE R6, R23, 0x4, RZ ;  /* 0x0000000417067825 */ /* 0x000fc800078e02ff */
[----:B------:R-:W-:Y:S01]  /*02b0*/  IMAD.MOV.U32 R16, RZ, RZ, R4 ;  /* 0x000000ffff107224 */ /* 0x000fe200078e0004 */
[----:B------:R-:W-:Y:S01]  /*02c0*/  MOV R4, R6 ;  /* 0x0000000600047202 */ /* 0x000fe20000000f00 */
[----:B------:R-:W-:Y:S02]  /*02d0*/  IMAD.MOV.U32 R17, RZ, RZ, R5 ;  /* 0x000000ffff117224 */ /* 0x000fe400078e0005 */
[----:B------:R-:W-:-:S07]  /*02e0*/  IMAD.MOV.U32 R5, RZ, RZ, R7 ;  /* 0x000000ffff057224 */ /* 0x000fce00078e0007 */
[----:B------:R-:W-:-:S07]  /*02f0*/  LEPC R20, `(.L_x_2) ;  /* 0x000000001014794e */ /* 0x000fce0000000000 */
[----:B0-----:R-:W-:Y:S05]  /*0300*/  CALL.ABS.NOINC R18 ;  /* 0x0000000012007343 */ /* 0x001fea0003c00000 */
.L_x_2:
[----:B------:R-:W-:Y:S01]  /*0310*/  ISETP.GE.AND P0, PT, R22, RZ, PT ;  /* 0x000000ff1600720c */ /* 0x000fe20003f06270 */
[----:B------:R-:W-:Y:S02]  /*0320*/  IMAD.MOV.U32 R18, RZ, RZ, R4 ;  /* 0x000000ffff127224 */ /* 0x000fe400078e0004 */
[----:B------:R-:W-:-:S10]  /*0330*/  IMAD.MOV.U32 R19, RZ, RZ, R5 ;  /* 0x000000ffff137224 */ /* 0x000fd400078e0005 */
[----:B------:R-:W-:Y:S05]  /*0340*/  @!P0 BRA `(.L_x_3) ;  /* 0x0000000400108947 */ /* 0x000fea0003800000 */
[----:B------:R-:W-:Y:S01]  /*0350*/  ISETP.GE.U32.AND P1, PT, R22, 0x7, PT ;  /* 0x000000071600780c */ /* 0x000fe20003f26070 */
[----:B------:R-:W-:Y:S01]  /*0360*/  IMAD.MOV.U32 R3, RZ, RZ, RZ ;  /* 0x000000ffff037224 */ /* 0x000fe200078e00ff */
[----:B------:R-:W-:-:S05]  /*0370*/  VIMNMX R0, PT, PT, RZ, R25, !PT ;  /* 0x00000019ff007248 */ /* 0x000fca0007fe0100 */
[----:B------:R-:W-:-:S05]  /*0380*/  VIADD R0, R0, 0x1 ;  /* 0x0000000100007836 */ /* 0x000fca0000000000 */
[----:B------:R-:W-:-:S04]  /*0390*/  LOP3.LUT R26, R0, 0x3, RZ, 0xc0, !PT ;  /* 0x00000003001a7812 */ /* 0x000fc800078ec0ff */
[----:B------:R-:W-:Y:S01]  /*03a0*/  ISETP.NE.AND P0, PT, R26, RZ, PT ;  /* 0x000000ff1a00720c */ /* 0x000fe20003f05270 */
[----:B------:R-:W-:-:S12]  /*03b0*/  @!P1 BRA `(.L_x_4) ;  /* 0x0000000000989947 */ /* 0x000fd80003800000 */
[----:B------:R-:W0:Y:S01]  /*03c0*/  LDC.64 R10, c[0x0][0x380] ;  /* 0x0000e000ff0a7b82 */ /* 0x000e220000000a00 */
[----:B------:R-:W-:Y:S01]  /*03d0*/  IADD3 R20, P1, PT, R16, 0x8, RZ ;  /* 0x0000000810147810 */ /* 0x000fe20007f3e0ff */
[----:B------:R-:W-:Y:S01]  /*03e0*/  HFMA2 R12, -RZ, RZ, 0, 5.9604644775390625e-08 ;  /* 0x00000001ff0c7431 */ /* 0x000fe200000001ff */
[----:B------:R-:W-:Y:S01]  /*03f0*/  LOP3.LUT R3, R0, 0x7ffffffc, RZ, 0xc0, !PT ;  /* 0x7ffffffc00037812 */ /* 0x000fe200078ec0ff */
[----:B------:R-:W-:Y:S02]  /*0400*/  BSSY.RECONVERGENT B0, `(.L_x_4) ;  /* 0x0000021000007945 */ /* 0x000fe40003800200 */
[----:B------:R-:W-:Y:S02]  /*0410*/  IMAD.X R27, RZ, RZ, R17, P1 ;  /* 0x000000ffff1b7224 */ /* 0x000fe400008e0611 */
[----:B------:R-:W-:-:S07]  /*0420*/  IMAD.MOV R0, RZ, RZ, -R3 ;  /* 0x000000ffff007224 */ /* 0x000fce00078e0a03 */
.L_x_5:
[----:B-1----:R-:W-:-:S04]  /*0430*/  VIADD R5, R12, 0xffffffff ;  /* 0xffffffff0c057836 */ /* 0x002fc80000000000 */
[C---:B------:R-:W-:Y:S01]  /*0440*/  IMAD.SHL.U32 R14, R5.reuse, 0x400, RZ ;  /* 0x00000400050e7824 */ /* 0x040fe200078e00ff */
[----:B------:R-:W-:-:S04]  /*0450*/  LEA.HI R13, R5, R2, RZ, 0x16 ;  /* 0x00000002050d7211 */ /* 0x000fc800078fb0ff */
[----:B------:R-:W-:-:S05]  /*0460*/  LOP3.LUT R4, R14, 0xff000, RZ, 0xc0, !PT ;  /* 0x000ff0000e047812 */ /* 0x000fca00078ec0ff */
[----:B------:R-:W-:-:S04]  /*0470*/  IMAD.IADD R5, R13, 0x1, R4 ;  /* 0x000000010d057824 */ /* 0x000fc800078e0204 */
[----:B0-----:R-:W-:-:S05]  /*0480*/  IMAD.WIDE R4, R5, 0x4, R10 ;  /* 0x0000000405047825 */ /* 0x001fca00078e020a */
[----:B------:R-:W2:Y:S01]  /*0490*/  LDG.E R15, desc[UR36][R4.64] ;  /* 0x00000024040f7981 */ /* 0x000ea2000c1e1900 */
[----:B------:R-:W-:Y:S01]  /*04a0*/  SHF.L.U32 R6, R12, 0xa, RZ ;  /* 0x0000000a0c067819 */ /* 0x000fe200000006ff */
[----:B------:R-:W-:Y:S02]  /*04b0*/  IMAD.MOV.U32 R8, RZ, RZ, R20 ;  /* 0x000000ffff087224 */ /* 0x000fe400078e0014 */
[----:B------:R-:W-:Y:S01]  /*04c0*/  IMAD.MOV.U32 R9, RZ, RZ, R27 ;  /* 0x000000ffff097224 */ /* 0x000fe200078e001b */
[----:B------:R-:W-:-:S05]  /*04d0*/  LOP3.LUT R6, R6, 0xff400, RZ, 0xc0, !PT ;  /* 0x000ff40006067812 */ /* 0x000fca00078ec0ff */
[----:B------:R-:W-:-:S04]  /*04e0*/  IMAD.IADD R7, R13, 0x1, R6 ;  /* 0x000000010d077824 */ /* 0x000fc800078e0206 */
[----:B------:R-:W-:-:S04]  /*04f0*/  IMAD.WIDE R6, R7, 0x4, R10 ;  /* 0x0000000407067825 */ /* 0x000fc800078e020a */
[----:B------:R-:W-:Y:S01]  /*0500*/  VIADD R14, R14, 0x800 ;  /* 0x000008000e0e7836 */ /* 0x000fe20000000000 */
[----:B--2---:R1:W-:Y:S04]  /*0510*/  ST.E desc[UR36][R8.64+-0x8], R15 ;  /* 0xfffff80f08007985 */ /* 0x0043e8000c101924 */
[----:B------:R-:W2:Y:S01]  /*0520*/  LDG.E R21, desc[UR36][R6.64] ;  /* 0x0000002406157981 */ /* 0x000ea2000c1e1900 */
[----:B------:R-:W-:-:S05]  /*0530*/  LOP3.LUT R14, R14, 0xff800, RZ, 0xc0, !PT ;  /* 0x000ff8000e0e7812 */ /* 0x000fca00078ec0ff */
[----:B------:R-:W-:-:S04]  /*0540*/  IMAD.IADD R13, R13, 0x1, R14 ;  /* 0x000000010d0d7824 */ /* 0x000fc800078e020e */
[----:B------:R-:W-:Y:S01]  /*0550*/  IMAD.WIDE R4, R13, 0x4, R10 ;  /* 0x000000040d047825 */ /* 0x000fe200078e020a */
[----:B--2---:R1:W-:Y:S05]  /*0560*/  ST.E desc[UR36][R8.64+-0x4], R21 ;  /* 0xfffffc1508007985 */ /* 0x0043ea000c101924 */
[----:B------:R-:W2:Y:S04]  /*0570*/  LDG.E R5, desc[UR36][R4.64] ;  /* 0x0000002404057981 */ /* 0x000ea8000c1e1900 */
[----:B--2---:R1:W-:Y:S04]  /*0580*/  ST.E desc[UR36][R8.64], R5 ;  /* 0x0000000508007985 */ /* 0x0043e8000c101924 */
[----:B------:R-:W2:Y:S01]  /*0590*/  LDG.E R13, desc[UR36][R6.64+0x2000] ;  /* 0x00200024060d7981 */ /* 0x000ea2000c1e1900 */
[----:B------:R-:W-:Y:S01]  /*05a0*/  IADD3 R0, PT, PT, R0, 0x4, RZ ;  /* 0x0000000400007810 */ /* 0x000fe20007ffe0ff */
[----:B------:R-:W-:Y:S01]  /*05b0*/  VIADD R12, R12, 0x4 ;  /* 0x000000040c0c7836 */ /* 0x000fe20000000000 */
[----:B------:R-:W-:-:S02]  /*05c0*/  IADD3 R20, P2, PT, R8, 0x10, RZ ;  /* 0x0000001008147810 */ /* 0x000fc40007f5e0ff */
[----:B------:R-:W-:-:S03]  /*05d0*/  ISETP.NE.AND P1, PT, R0, RZ, PT ;  /* 0x000000ff0000720c */ /* 0x000fc60003f25270 */
[----:B------:R-:W-:Y:S01]  /*05e0*/  IMAD.X R27, RZ, RZ, R9, P2 ;  /* 0x000000ffff1b7224 */ /* 0x000fe200010e0609 */
[----:B--2---:R1:W-:Y:S09]  /*05f0*/  ST.E desc[UR36][R8.64+0x4], R13 ;  /* 0x0000040d08007985 */ /* 0x0043f2000c101924 */
[----:B------:R-:W-:Y:S05]  /*0600*/  @P1 BRA `(.L_x_5) ;  /* 0xfffffffc00881947 */ /* 0x000fea000383ffff */
[----:B------:R-:W-:Y:S05]  /*0610*/  BSYNC.RECONVERGENT B0 ;  /* 0x0000000000007941 */ /* 0x000fea0003800200 */
.L_x_4:
[----:B------:R-:W-:Y:S04]  /*0620*/  BSSY.RECONVERGENT B0, `(.L_x_3) ;  /* 0x0000016000007945 */ /* 0x000fe80003800200 */
[----:B------:R-:W-:Y:S05]  /*0630*/  @!P0 BRA `(.L_x_6) ;  /* 0x0000000000508947 */ /* 0x000fea0003800000 */
[----:B------:R-:W0:Y:S01]  /*0640*/  LDC.64 R6, c[0x0][0x380] ;  /* 0x0000e000ff067b82 */ /* 0x000e220000000a00 */
[C---:B-1----:R-:W-:Y:S01]  /*0650*/  IMAD.WIDE.U32 R4, R3.reuse, 0x4, R16 ;  /* 0x0000000403047825 */ /* 0x042fe200078e0010 */
[----:B------:R-:W-:-:S03]  /*0660*/  LOP3.LUT R9, R3, 0x3ff, RZ, 0xc0, !PT ;  /* 0x000003ff03097812 */ /* 0x000fc600078ec0ff */
[----:B------:R-:W-:Y:S01]  /*0670*/  IMAD.MOV.U32 R10, RZ, RZ, R4 ;  /* 0x000000ffff0a7224 */ /* 0x000fe200078e0004 */
[----:B------:R-:W-:Y:S01]  /*0680*/  LEA R0, R9, R2, 0xa ;  /* 0x0000000209007211 */ /* 0x000fe200078e50ff */
[----:B------:R-:W-:Y:S02]  /*0690*/  IMAD.MOV.U32 R11, RZ, RZ, R5 ;  /* 0x000000ffff0b7224 */ /* 0x000fe400078e0005 */
[----:B------:R-:W-:-:S07]  /*06a0*/  IMAD.MOV R8, RZ, RZ, -R26 ;  /* 0x000000ffff087224 */ /* 0x000fce00078e0a1a */
.L_x_7:
[----:B--2---:R-:W-:-:S05]  /*06b0*/  LEA.HI R5, R3, R0, RZ, 0x16 ;  /* 0x0000000003057211 */ /* 0x004fca00078fb0ff */
[----:B0-----:R-:W-:-:S05]  /*06c0*/  IMAD.WIDE R4, R5, 0x4, R6 ;  /* 0x0000000405047825 */ /* 0x001fca00078e0206 */
[----:B------:R0:W2:Y:S01]  /*06d0*/  LDG.E R9, desc[UR36][R4.64] ;  /* 0x0000002404097981 */ /* 0x0000a2000c1e1900 */
[----:B------:R-:W-:Y:S02]  /*06e0*/  VIADD R8, R8, 0x1 ;  /* 0x0000000108087836 */ /* 0x000fe40000000000 */
[----:B------:R-:W-:Y:S02]  /*06f0*/  VIADD R3, R3, 0x1 ;  /* 0x0000000103037836 */ /* 0x000fe40000000000 */
[----:B------:R-:W-:Y:S01]  /*0700*/  VIADD R0, R0, 0x400 ;  /* 0x0000040000007836 */ /* 0x000fe20000000000 */
[----:B------:R-:W-:Y:S01]  /*0710*/  ISETP.NE.AND P0, PT, R8, RZ, PT ;  /* 0x000000ff0800720c */ /* 0x000fe20003f05270 */
[----:B0-----:R-:W-:Y:S01]  /*0720*/  IMAD.MOV.U32 R4, RZ, RZ, R10 ;  /* 0x000000ffff047224 */ /* 0x001fe200078e000a */
[----:B------:R-:W-:Y:S01]  /*0730*/  IADD3 R10, P1, PT, R10, 0x4, RZ ;  /* 0x000000040a0a7810 */ /* 0x000fe20007f3e0ff */
[----:B------:R-:W-:-:S03]  /*0740*/  IMAD.MOV.U32 R5, RZ, RZ, R11 ;  /* 0x000000ffff057224 */ /* 0x000fc600078e000b */
[----:B------:R-:W-:Y:S02]  /*0750*/  IADD3.X R11, PT, PT, RZ, R11, RZ, P1, !PT ;  /* 0x0000000bff0b7210 */ /* 0x000fe40000ffe4ff */
[----:B--2---:R2:W-:Y:S05]  /*0760*/  ST.E desc[UR36][R4.64], R9 ;  /* 0x0000000904007985 */ /* 0x0045ea000c101924 */
[----:B------:R-:W-:Y:S05]  /*0770*/  @P0 BRA `(.L_x_7) ;  /* 0xfffffffc00cc0947 */ /* 0x000fea000383ffff */
.L_x_6:
[----:B------:R-:W-:Y:S05]  /*0780*/  BSYNC.RECONVERGENT B0 ;  /* 0x0000000000007941 */ /* 0x000fea0003800200 */
.L_x_3:
[----:B------:R-:W-:-:S13]  /*0790*/  ISETP.GE.AND P0, PT, R23, 0x1, PT ;  /* 0x000000011700780c */ /* 0x000fda0003f06270 */
[----:B------:R-:W-:Y:S05]  /*07a0*/  @!P0 BRA `(.L_x_8) ;  /* 0x00000004005c8947 */ /* 0x000fea0003800000 */
[----:B------:R-:W-:Y:S02]  /*07b0*/  IADD3 R0, PT, PT, R22, -0x2, -R25 ;  /* 0xfffffffe16007810 */ /* 0x000fe40007ffe819 */
[----:B------:R-:W-:Y:S02]  /*07c0*/  LOP3.LUT R20, R23, 0x3, RZ, 0xc0, !PT ;  /* 0x0000000317147812 */ /* 0x000fe400078ec0ff */
[----:B------:R-:W-:Y:S01]  /*07d0*/  ISETP.GE.U32.AND P1, PT, R0, 0x3, PT ;  /* 0x000000030000780c */ /* 0x000fe20003f26070 */
[----:B------:R-:W-:Y:S01]  /*07e0*/  IMAD.MOV.U32 R0, RZ, RZ, RZ ;  /* 0x000000ffff007224 */ /* 0x000fe200078e00ff */
[----:B------:R-:W-:-:S11]  /*07f0*/  ISETP.NE.AND P0, PT, R20, RZ, PT ;  /* 0x000000ff1400720c */ /* 0x000fd60003f05270 */
[----:B------:R-:W-:Y:S05]  /*0800*/  @!P1 BRA `(.L_x_9) ;  /* 0x0000000000dc9947 */ /* 0x000fea0003800000 */
[----:B-12---:R-:W0:Y:S01]  /*0810*/  LDC.64 R4, c[0x0][0x380] ;  /* 0x0000e000ff047b82 */ /* 0x006e220000000a00 */
[----:B------:R-:W-:Y:S01]  /*0820*/  IADD3 R14, P1, PT, R18, 0x8, RZ ;  /* 0x00000008120e7810 */ /* 0x000fe20007f3e0ff */
[----:B------:R-:W-:Y:S01]  /*0830*/  BSSY.RECONVERGENT B0, `(.L_x_9) ;  /* 0x0000034000007945 */ /* 0x000fe20003800200 */
[----:B------:R-:W-:Y:S01]  /*0840*/  LOP3.LUT R0, R23, 0x7ffffffc, RZ, 0xc0, !PT ;  /* 0x7ffffffc17007812 */ /* 0x000fe200078ec0ff */
[----:B------:R-:W-:Y:S02]  /*0850*/  VIADD R12, R25, 0x4 ;  /* 0x00000004190c7836 */ /* 0x000fe40000000000 */
[----:B------:R-:W-:Y:S02]  /*0860*/  IMAD.X R15, RZ, RZ, R19, P1 ;  /* 0x000000ffff0f7224 */ /* 0x000fe400008e0613 */
[----:B------:R-:W-:-:S07]  /*0870*/  IMAD.MOV R3, RZ, RZ, -R0 ;  /* 0x000000ffff037224 */ /* 0x000fce00078e0a00 */
.L_x_10:
[----:B------:R-:W-:-:S05]  /*0880*/  VIADD R6, R12, 0xfffffffd ;  /* 0xfffffffd0c067836 */ /* 0x000fca0000000000 */
[----:B--2---:R-:W-:-:S04]  /*0890*/  SHF.R.S32.HI R7, RZ, 0x1f, R6 ;  /* 0x0000001fff077819 */ /* 0x004fc80000011406 */
[----:B------:R-:W-:-:S04]  /*08a0*/  LEA.HI R7, R7, R6, RZ, 0xa ;  /* 0x0000000607077211 */ /* 0x000fc800078f50ff */
[C---:B------:R-:W-:Y:S02]  /*08b0*/  LOP3.LUT R9, R7.reuse, 0x3ffc00, RZ, 0xc0, !PT ;  /* 0x003ffc0007097812 */ /* 0x040fe400078ec0ff */
[----:B------:R-:W-:Y:S02]  /*08c0*/  LEA.HI.SX32 R8, R7, R2, 0x16 ;  /* 0x0000000207087211 */ /* 0x000fe400078fb2ff */
[----:B------:R-:W-:-:S05]  /*08d0*/  IADD3 R9, PT, PT, R6, -R9, RZ ;  /* 0x8000000906097210 */ /* 0x000fca0007ffe0ff */
[----:B------:R-:W-:-:S04]  /*08e0*/  IMAD R7, R9, 0x400, R8 ;  /* 0x0000040009077824 */ /* 0x000fc800078e0208 */
[----:B0-----:R-:W-:-:S05]  /*08f0*/  IMAD.WIDE R6, R7, 0x4, R4 ;  /* 0x0000000407067825 */ /* 0x001fca00078e0204 */
[----:B------:R-:W2:Y:S01]  /*0900*/  LDG.E R13, desc[UR36][R6.64] ;  /* 0x00000024060d7981 */ /* 0x000ea2000c1e1900 */
[----:B------:R-:W-:-:S05]  /*0910*/  VIADD R8, R12, 0xfffffffe ;  /* 0xfffffffe0c087836 */ /* 0x000fca0000000000 */
[----:B------:R-:W-:-:S04]  /*0920*/  SHF.R.S32.HI R9, RZ, 0x1f, R8 ;  /* 0x0000001fff097819 */ /* 0x000fc80000011408 */
[----:B------:R-:W-:-:S04]  /*0930*/  LEA.HI R9, R9, R8, RZ, 0xa ;  /* 0x0000000809097211 */ /* 0x000fc800078f50ff */
[C---:B------:R-:W-:Y:S02]  /*0940*/  LOP3.LUT R11, R9.reuse, 0x3ffc00, RZ, 0xc0, !PT ;  /* 0x003ffc00090b7812 */ /* 0x040fe400078ec0ff */
[----:B------:R-:W-:-:S03]  /*0950*/  LEA.HI.SX32 R10, R9, R2, 0x16 ;  /* 0x00000002090a7211 */ /* 0x000fc600078fb2ff */
[----:B------:R-:W-:-:S04]  /*0960*/  IMAD.IADD R11, R8, 0x1, -R11 ;  /* 0x00000001080b7824 */ /* 0x000fc800078e0a0b */
[----:B------:R-:W-:Y:S01]  /*0970*/  IMAD R9, R11, 0x400, R10 ;  /* 0x000004000b097824 */ /* 0x000fe200078e020a */
[----:B------:R-:W-:Y:S01]  /*0980*/  MOV R11, R15 ;  /* 0x0000000f000b7202 */ /* 0x000fe20000000f00 */
[----:B------:R-:W-:Y:S02]  /*0990*/  IMAD.MOV.U32 R10, RZ, RZ, R14 ;  /* 0x000000ffff0a7224 */ /* 0x000fe400078e000e */
[----:B------:R-:W-:-:S03]  /*09a0*/  IMAD.WIDE R8, R9, 0x4, R4 ;  /* 0x0000000409087825 */ /* 0x000fc600078e0204 */
[----:B--2---:R0:W-:Y:S04]  /*09b0*/  ST.E desc[UR36][R10.64+-0x8], R13 ;  /* 0xfffff80d0a007985 */ /* 0x0041e8000c101924 */
[----:B------:R-:W2:Y:S01]  /*09c0*/  LDG.E R15, desc[UR36][R8.64] ;  /* 0x00000024080f7981 */ /* 0x000ea2000c1e1900 */
[----:B------:R-:W-:-:S05]  /*09d0*/  VIADD R6, R12, 0xffffffff ;  /* 0xffffffff0c067836 */ /* 0x000fca0000000000 */
[----:B------:R-:W-:-:S04]  /*09e0*/  SHF.R.S32.HI R7, RZ, 0x1f, R6 ;  /* 0x0000001fff077819 */ /* 0x000fc80000011406 */
[----:B------:R-:W-:-:S04]  /*09f0*/  LEA.HI R7, R7, R6, RZ, 0xa ;  /* 0x0000000607077211 */ /* 0x000fc800078f50ff */
[C---:B------:R-:W-:Y:S02]  /*0a00*/  LOP3.LUT R21, R7.reuse, 0x3ffc00, RZ, 0xc0, !PT ;  /* 0x003ffc0007157812 */ /* 0x040fe400078ec0ff */
[----:B------:R-:W-:-:S03]  /*0a10*/  LEA.HI.SX32 R14, R7, R2, 0x16 ;  /* 0x00000002070e7211 */ /* 0x000fc600078fb2ff */
[----:B------:R-:W-:-:S04]  /*0a20*/  IMAD.IADD R21, R6, 0x1, -R21 ;  /* 0x0000000106157824 */ /* 0x000fc800078e0a15 */
[----:B------:R-:W-:-:S04]  /*0a30*/  IMAD R7, R21, 0x400, R14 ;  /* 0x0000040015077824 */ /* 0x000fc800078e020e */
[----:B------:R-:W-:Y:S01]  /*0a40*/  IMAD.WIDE R6, R7, 0x4, R4 ;  /* 0x0000000407067825 */ /* 0x000fe200078e0204 */
[----:B--2---:R1:W-:Y:S05]  /*0a50*/  ST.E desc[UR36][R10.64+-0x4], R15 ;  /* 0xfffffc0f0a007985 */ /* 0x0043ea000c101924 */
[----:B------:R-:W2:Y:S01]  /*0a60*/  LDG.E R7, desc[UR36][R6.64] ;  /* 0x0000002406077981 */ /* 0x000ea2000c1e1900 */
[----:B------:R-:W-:-:S04]  /*0a70*/  SHF.R.S32.HI R9, RZ, 0x1f, R12 ;  /* 0x0000001fff097819 */ /* 0x000fc8000001140c */
[----:B------:R-:W-:-:S04]  /*0a80*/  LEA.HI R9, R9, R12, RZ, 0xa ;  /* 0x0000000c09097211 */ /* 0x000fc800078f50ff */
[C---:B0-----:R-:W-:Y:S02]  /*0a90*/  LOP3.LUT R13, R9.reuse, 0x3ffc00, RZ, 0xc0, !PT ;  /* 0x003ffc00090d7812 */ /* 0x041fe400078ec0ff */
[----:B------:R-:W-:-:S03]  /*0aa0*/  LEA.HI.SX32 R8, R9, R2, 0x16 ;  /* 0x0000000209087211 */ /* 0x000fc600078fb2ff */
[----:B------:R-:W-:-:S04]  /*0ab0*/  IMAD.IADD R13, R12, 0x1, -R13 ;  /* 0x000000010c0d7824 */ /* 0x000fc800078e0a0d */
[----:B------:R-:W-:-:S04]  /*0ac0*/  IMAD R9, R13, 0x400, R8 ;  /* 0x000004000d097824 */ /* 0x000fc800078e0208 */
[----:B------:R-:W-:Y:S01]  /*0ad0*/  IMAD.WIDE R8, R9, 0x4, R4 ;  /* 0x0000000409087825 */ /* 0x000fe200078e0204 */
[----:B--2---:R2:W-:Y:S05]  /*0ae0*/  ST.E desc[UR36][R10.64], R7 ;  /* 0x000000070a007985 */ /* 0x0045ea000c101924 */
[----:B------:R-:W3:Y:S01]  /*0af0*/  LDG.E R9, desc[UR36][R8.64] ;  /* 0x0000002408097981 */ /* 0x000ee2000c1e1900 */
[----:B------:R-:W-:Y:S01]  /*0b00*/  IADD3 R3, PT, PT, R3, 0x4, RZ ;  /* 0x0000000403037810 */ /* 0x000fe20007ffe0ff */
[----:B------:R-:W-:Y:S01]  /*0b10*/  VIADD R12, R12, 0x4 ;  /* 0x000000040c0c7836 */ /* 0x000fe20000000000 */
[----:B------:R-:W-:Y:S02]  /*0b20*/  IADD3 R14, P2, PT, R10, 0x10, RZ ;  /* 0x000000100a0e7810 */ /* 0x000fe40007f5e0ff */
[----:B------:R-:W-:-:S03]  /*0b30*/  ISETP.NE.AND P1, PT, R3, RZ, PT ;  /* 0x000000ff0300720c */ /* 0x000fc60003f25270 */
[----:B-1----:R-:W-:Y:S01]  /*0b40*/  IMAD.X R15, RZ, RZ, R11, P2 ;  /* 0x000000ffff0f7224 */ /* 0x002fe200010e060b */
[----:B---3--:R2:W-:Y:S09]  /*0b50*/  ST.E desc[UR36][R10.64+0x4], R9 ;  /* 0x000004090a007985 */ /* 0x0085f2000c101924 */
[----:B------:R-:W-:Y:S05]  /*0b60*/  @P1 BRA `(.L_x_10) ;  /* 0xfffffffc00441947 */ /* 0x000fea000383ffff */
[----:B------:R-:W-:Y:S05]  /*0b70*/  BSYNC.RECONVERGENT B0 ;  /* 0x0000000000007941 */ /* 0x000fea0003800200 */
.L_x_9:
[----:B------:R-:W-:Y:S04]  /*0b80*/  BSSY.RECONVERGENT B0, `(.L_x_8) ;  /* 0x0000019000007945 */ /* 0x000fe80003800200 */
[----:B------:R-:W-:Y:S05]  /*0b90*/  @!P0 BRA `(.L_x_11) ;  /* 0x00000000005c8947 */ /* 0x000fea0003800000 */
[----:B--2---:R-:W0:Y:S01]  /*0ba0*/  LDC.64 R6, c[0x0][0x380] ;  /* 0x0000e000ff067b82 */ /* 0x004e220000000a00 */
[----:B-1----:R-:W-:Y:S01]  /*0bb0*/  IMAD.WIDE.U32 R4, R0, 0x4, R18 ;  /* 0x0000000400047825 */ /* 0x002fe200078e0012 */
[----:B------:R-:W-:-:S03]  /*0bc0*/  IADD3 R0, PT, PT, R25, R0, RZ ;  /* 0x0000000019007210 */ /* 0x000fc60007ffe0ff */
[----:B------:R-:W-:Y:S02]  /*0bd0*/  IMAD.MOV.U32 R8, RZ, RZ, R4 ;  /* 0x000000ffff087224 */ /* 0x000fe400078e0004 */
[----:B------:R-:W-:Y:S02]  /*0be0*/  IMAD.MOV.U32 R11, RZ, RZ, R5 ;  /* 0x000000ffff0b7224 */ /* 0x000fe400078e0005 */
[----:B------:R-:W-:-:S07]  /*0bf0*/  IMAD.MOV R3, RZ, RZ, -R20 ;  /* 0x000000ffff037224 */ /* 0x000fce00078e0a14 */
.L_x_12:
[----:B------:R-:W-:-:S05]  /*0c00*/  VIADD R0, R0, 0x1 ;  /* 0x0000000100007836 */ /* 0x000fca0000000000 */
[----:B---3--:R-:W-:-:S04]  /*0c10*/  SHF.R.S32.HI R5, RZ, 0x1f, R0 ;  /* 0x0000001fff057819 */ /* 0x008fc80000011400 */
[----:B------:R-:W-:-:S04]  /*0c20*/  LEA.HI R5, R5, R0, RZ, 0xa ;  /* 0x0000000005057211 */ /* 0x000fc800078f50ff */
[C---:B------:R-:W-:Y:S02]  /*0c30*/  LOP3.LUT R9, R5.reuse, 0x3ffc00, RZ, 0xc0, !PT ;  /* 0x003ffc0005097812 */ /* 0x040fe400078ec0ff */
[----:B------:R-:W-:-:S03]  /*0c40*/  LEA.HI.SX32 R4, R5, R2, 0x16 ;  /* 0x0000000205047211 */ /* 0x000fc600078fb2ff */
[----:B------:R-:W-:-:S04]  /*0c50*/  IMAD.IADD R9, R0, 0x1, -R9 ;  /* 0x0000000100097824 */ /* 0x000fc800078e0a09 */
[----:B------:R-:W-:-:S04]  /*0c60*/  IMAD R5, R9, 0x400, R4 ;  /* 0x0000040009057824 */ /* 0x000fc800078e0204 */
[----:B0-----:R-:W-:-:S05]  /*0c70*/  IMAD.WIDE R4, R5, 0x4, R6 ;  /* 0x0000000405047825 */ /* 0x001fca00078e0206 */
[----:B------:R0:W2:Y:S01]  /*0c80*/  LDG.E R9, desc[UR36][R4.64] ;  /* 0x0000002404097981 */ /* 0x0000a2000c1e1900 */
[----:B------:R-:W-:-:S04]  /*0c90*/  IADD3 R3, PT, PT, R3, 0x1, RZ ;  /* 0x0000000103037810 */ /* 0x000fc80007ffe0ff */
[----:B------:R-:W-:Y:S01]  /*0ca0*/  ISETP.NE.AND P0, PT, R3, RZ, PT ;  /* 0x000000ff0300720c */ /* 0x000fe20003f05270 */
[----:B0-----:R-:W-:Y:S01]  /*0cb0*/  IMAD.MOV.U32 R4, RZ, RZ, R8 ;  /* 0x000000ffff047224 */ /* 0x001fe200078e0008 */
[----:B------:R-:W-:Y:S01]  /*0cc0*/  IADD3 R8, P1, PT, R8, 0x4, RZ ;  /* 0x0000000408087810 */ /* 0x000fe20007f3e0ff */
[----:B------:R-:W-:-:S04]  /*0cd0*/  IMAD.MOV.U32 R5, RZ, RZ, R11 ;  /* 0x000000ffff057224 */ /* 0x000fc800078e000b */
[----:B------:R-:W-:Y:S01]  /*0ce0*/  IMAD.X R11, RZ, RZ, R11, P1 ;  /* 0x000000ffff0b7224 */ /* 0x000fe200008e060b */
[----:B--2---:R3:W-:Y:S05]  /*0cf0*/  ST.E desc[UR36][R4.64], R9 ;  /* 0x0000000904007985 */ /* 0x0047ea000c101924 */
[----:B------:R-:W-:Y:S05]  /*0d00*/  @P0 BRA `(.L_x_12) ;  /* 0xfffffffc00bc0947 */ /* 0x000fea000383ffff */
.L_x_11:
[----:B------:R-:W-:Y:S05]  /*0d10*/  BSYNC.RECONVERGENT B0 ;  /* 0x0000000000007941 */ /* 0x000fea0003800200 */
.L_x_8:
[----:B------:R-:W-:Y:S01]  /*0d20*/  ISETP.GE.AND P0, PT, R23, 0x1, PT ;  /* 0x000000011700780c */ /* 0x000fe20003f06270 */
[----:B------:R-:W-:Y:S02]  /*0d30*/  IMAD.MOV.U32 R3, RZ, RZ, RZ ;  /* 0x000000ffff037224 */ /* 0x000fe400078e00ff */
[----:B------:R-:W-:Y:S01]  /*0d40*/  IMAD.MOV.U32 R0, RZ, RZ, RZ ;  /* 0x000000ffff007224 */ /* 0x000fe200078e00ff */
[----:B------:R-:W-:Y:S01]  /*0d50*/  ISETP.LT.OR P0, PT, R22, RZ, !P0 ;  /* 0x000000ff1600720c */ /* 0x000fe20004701670 */
[----:B------:R-:W-:-:S12]  /*0d60*/  IMAD.MOV.U32 R12, RZ, RZ, RZ ;  /* 0x000000ffff0c7224 */ /* 0x000fd800078e00ff */
[----:B------:R-:W-:Y:S05]  /*0d70*/  @P0 BRA `(.L_x_13) ;  /* 0x0000000000840947 */ /* 0x000fea0003800000 */
[----:B--2---:R-:W0:Y:S01]  /*0d80*/  LDC.64 R10, c[0x0][0x380] ;  /* 0x0000e000ff0a7b82 */ /* 0x004e220000000a00 */
[----:B------:R-:W-:Y:S01]  /*0d90*/  HFMA2 R0, -RZ, RZ, 0, 0 ;  /* 0x00000000ff007431 */ /* 0x000fe200000001ff */
[----:B------:R-:W-:Y:S01]  /*0da0*/  BSSY.RECONVERGENT B0, `(.L_x_13) ;  /* 0x000001e000007945 */ /* 0x000fe20003800200 */
[----:B------:R-:W-:Y:S02]  /*0db0*/  IMAD.MOV.U32 R12, RZ, RZ, RZ ;  /* 0x000000ffff0c7224 */ /* 0x000fe400078e00ff */
[----:B------:R-:W-:-:S07]  /*0dc0*/  IMAD.MOV.U32 R3, RZ, RZ, RZ ;  /* 0x000000ffff037224 */ /* 0x000fce00078e00ff */
.L_x_14:
[----:B---3--:R-:W-:Y:S02]  /*0dd0*/  IMAD.MOV.U32 R4, RZ, RZ, R16 ;  /* 0x000000ffff047224 */ /* 0x008fe400078e0010 */
[----:B-1----:R-:W-:Y:S02]  /*0de0*/  IMAD.MOV.U32 R5, RZ, RZ, R17 ;  /* 0x000000ffff057224 */ /* 0x002fe400078e0011 */
[----:B------:R-:W-:Y:S02]  /*0df0*/  IMAD.MOV.U32 R6, RZ, RZ, R18 ;  /* 0x000000ffff067224 */ /* 0x000fe400078e0012 */
[----:B------:R-:W-:Y:S02]  /*0e00*/  IMAD.MOV.U32 R7, RZ, RZ, R19 ;  /* 0x000000ffff077224 */ /* 0x000fe400078e0013 */
[----:B------:R-:W-:-:S04]  /*0e10*/  IMAD.WIDE.U32 R4, R3, 0x4, R4 ;  /* 0x0000000403047825 */ /* 0x000fc800078e0004 */
[----:B------:R-:W-:Y:S02]  /*0e20*/  IMAD.WIDE.U32 R6, R0, 0x4, R6 ;  /* 0x0000000400067825 */ /* 0x000fe400078e0006 */
[----:B------:R-:W2:Y:S04]  /*0e30*/  LD.E R4, desc[UR36][R4.64] ;  /* 0x0000002404047980 */ /* 0x000ea8000c101900 */
[----:B------:R1:W2:Y:S01]  /*0e40*/  LD.E R7, desc[UR36][R6.64] ;  /* 0x0000002406077980 */ /* 0x0002a2000c101900 */
[C---:B------:R-:W-:Y:S02]  /*0e50*/  SHF.L.U32 R9, R12.reuse, 0xa, RZ ;  /* 0x0000000a0c097819 */ /* 0x040fe400000006ff */
[----:B------:R-:W-:Y:S02]  /*0e60*/  LEA.HI R8, R12, R2, RZ, 0x16 ;  /* 0x000000020c087211 */ /* 0x000fe400078fb0ff */
[----:B------:R-:W-:-:S02]  /*0e70*/  LOP3.LUT R9, R9, 0xffc00, RZ, 0xc0, !PT ;  /* 0x000ffc0009097812 */ /* 0x000fc400078ec0ff */
[----:B------:R-:W-:-:S03]  /*0e80*/  IADD3 R12, PT, PT, R12, 0x1, RZ ;  /* 0x000000010c0c7810 */ /* 0x000fc60007ffe0ff */
[----:B------:R-:W-:Y:S02]  /*0e90*/  IMAD.IADD R9, R8, 0x1, R9 ;  /* 0x0000000108097824 */ /* 0x000fe400078e0209 */
[----:B-1----:R-:W-:Y:S02]  /*0ea0*/  VIADD R6, R0, 0x1 ;  /* 0x0000000100067836 */ /* 0x002fe40000000000 */
[----:B0-----:R-:W-:Y:S01]  /*0eb0*/  IMAD.WIDE R8, R9, 0x4, R10 ;  /* 0x0000000409087825 */ /* 0x001fe200078e020a */
[CC--:B--2---:R-:W-:Y:S02]  /*0ec0*/  ISETP.GT.AND P0, PT, R4.reuse, R7.reuse, PT ;  /* 0x000000070400720c */ /* 0x0c4fe40003f04270 */
[CC--:B------:R-:W-:Y:S02]  /*0ed0*/  ISETP.GT.AND P1, PT, R4.reuse, R7.reuse, PT ;  /* 0x000000070400720c */ /* 0x0c0fe40003f24270 */
[----:B------:R-:W-:Y:S01]  /*0ee0*/  VIMNMX R13, PT, PT, R4, R7, PT ;  /* 0x00000007040d7248 */ /* 0x000fe20003fe0100 */
[----:B------:R-:W-:-:S04]  /*0ef0*/  VIADD R4, R3, 0x1 ;  /* 0x0000000103047836 */ /* 0x000fc80000000000 */
[----:B------:R2:W-:Y:S04]  /*0f00*/  STG.E desc[UR36][R8.64], R13 ;  /* 0x0000000d08007986 */ /* 0x0005e8000c101924 */
[----:B------:R-:W-:Y:S02]  /*0f10*/  @!P0 IMAD.MOV R6, RZ, RZ, R0 ;  /* 0x000000ffff068224 */ /* 0x000fe400078e0200 */
[----:B------:R-:W-:Y:S02]  /*0f20*/  @P1 IMAD.MOV R4, RZ, RZ, R3 ;  /* 0x000000ffff041224 */ /* 0x000fe400078e0203 */
[----:B------:R-:W-:Y:S01]  /*0f30*/  IMAD.MOV.U32 R0, RZ, RZ, R6 ;  /* 0x000000ffff007224 */ /* 0x000fe200078e0006 */
[----:B------:R-:W-:Y:S01]  /*0f40*/  ISETP.GE.AND P0, PT, R6, R23, PT ;  /* 0x000000170600720c */ /* 0x000fe20003f06270 */
[----:B------:R-:W-:Y:S01]  /*0f50*/  IMAD.MOV.U32 R3, RZ, RZ, R4 ;  /* 0x000000ffff037224 */ /* 0x000fe200078e0004 */
[----:B------:R-:W-:-:S13]  /*0f60*/  ISETP.LE.AND P1, PT, R4, R25, PT ;  /* 0x000000190400720c */ /* 0x000fda0003f23270 */
[----:B--2---:R-:W-:Y:S05]  /*0f70*/  @!P0 BRA P1, `(.L_x_14) ;  /* 0xfffffffc00948947 */ /* 0x004fea000083ffff */
[----:B------:R-:W-:Y:S05]  /*0f80*/  BSYNC.RECONVERGENT B0 ;  /* 0x0000000000007941 */ /* 0x000fea0003800200 */
.L_x_13:
[----:B------:R-:W-:Y:S01]  /*0f90*/  ISETP.GE.AND P0, PT, R25, R3, PT ;  /* 0x000000031900720c */ /* 0x000fe20003f06270 */
[----:B------:R-:W-:Y:S01]  /*0fa0*/  BSSY.RECONVERGENT B0, `(.L_x_15) ;  /* 0x0000053000007945 */ /* 0x000fe20003800200 */
[----:B------:R-:W-:-:S11]  /*0fb0*/  IMAD.MOV.U32 R14, RZ, RZ, R12 ;  /* 0x000000ffff0e7224 */ /* 0x000fd600078e000c */
[----:B------:R-:W-:Y:S05]  /*0fc0*/  @!P0 BRA `(.L_x_16) ;  /* 0x0000000400408947 */ /* 0x000fea0003800000 */
[----:B--23--:R-:W-:Y:S01]  /*0fd0*/  IMAD.IADD R4, R24, 0x1, -R3 ;  /* 0x0000000118047824 */ /* 0x00cfe200078e0a03 */
[----:B------:R-:W-:Y:S01]  /*0fe0*/  BSSY.RECONVERGENT B1, `(.L_x_17) ;  /* 0x000001f000017945 */ /* 0x000fe20003800200 */
[----:B------:R-:W-:Y:S01]  /*0ff0*/  IMAD.MOV.U32 R14, RZ, RZ, R12 ;  /* 0x000000ffff0e7224 */ /* 0x000fe200078e000c */
[----:B-1----:R-:W-:Y:S02]  /*1000*/  MOV R15, R3 ;  /* 0x00000003000f7202 */ /* 0x002fe40000000f00 */
[----:B------:R-:W-:-:S13]  /*1010*/  LOP3.LUT P0, R10, R4, 0x3, RZ, 0xc0, !PT ;  /* 0x00000003040a7812 */ /* 0x000fda000780c0ff */
[----:B------:R-:W-:Y:S05]  /*1020*/  @!P0 BRA `(.L_x_18) ;  /* 0x0000000000688947 */ /* 0x000fea0003800000 */
[----:B------:R-:W0:Y:S01]  /*1030*/  LDC.64 R8, c[0x0][0x380] ;  /* 0x0000e000ff087b82 */ /* 0x000e220000000a00 */
[----:B------:R-:W-:Y:S01]  /*1040*/  IMAD.MOV.U32 R4, RZ, RZ, R16 ;  /* 0x000000ffff047224 */ /* 0x000fe200078e0010 */
[----:B------:R-:W-:Y:S01]  /*1050*/  BSSY.RECONVERGENT B2, `(.L_x_18) ;  /* 0x0000017000027945 */ /* 0x000fe20003800200 */
[----:B------:R-:W-:Y:S02]  /*1060*/  IMAD.MOV.U32 R5, RZ, RZ, R17 ;  /* 0x000000ffff057224 */ /* 0x000fe400078e0011 */
[C---:B------:R-:W-:Y:S01]  /*1070*/  IMAD.IADD R15, R10.reuse, 0x1, R3 ;  /* 0x000000010a0f7824 */ /* 0x040fe200078e0203 */
[----:B------:R-:W-:Y:S01]  /*1080*/  IADD3 R10, PT, PT, -R10, RZ, RZ ;  /* 0x000000ff0a0a7210 */ /* 0x000fe20007ffe1ff */
[----:B------:R-:W-:-:S04]  /*1090*/  IMAD.WIDE.U32 R4, R3, 0x4, R4 ;  /* 0x0000000403047825 */ /* 0x000fc800078e0004 */
[----:B------:R-:W-:Y:S02]  /*10a0*/  IMAD.MOV.U32 R6, RZ, RZ, R4 ;  /* 0x000000ffff067224 */ /* 0x000fe400078e0004 */
[----:B------:R-:W-:Y:S02]  /*10b0*/  IMAD.MOV.U32 R13, RZ, RZ, R5 ;  /* 0x000000ffff0d7224 */ /* 0x000fe400078e0005 */
[----:B------:R-:W-:-:S07]  /*10c0*/  IMAD.MOV.U32 R11, RZ, RZ, R12 ;  /* 0x000000ffff0b7224 */ /* 0x000fce00078e000c */
.L_x_19:
[----:B-1----:R-:W-:-:S06]  /*10d0*/  IMAD.MOV.U32 R7, RZ, RZ, R13 ;  /* 0x000000ffff077224 */ /* 0x002fcc00078e000d */
[----:B------:R1:W2:Y:S01]  /*10e0*/  LD.E R7, desc[UR36][R6.64] ;  /* 0x0000002406077980 */ /* 0x0002a2000c101900 */
[C---:B------:R-:W-:Y:S01]  /*10f0*/  IMAD.SHL.U32 R5, R11.reuse, 0x400, RZ ;  /* 0x000004000b057824 */ /* 0x040fe200078e00ff */
[C---:B------:R-:W-:Y:S01]  /*1100*/  LEA.HI R4, R11.reuse, R2, RZ, 0x16 ;  /* 0x000000020b047211 */ /* 0x040fe200078fb0ff */
[----:B------:R-:W-:Y:S01]  /*1110*/  VIADD R10, R10, 0x1 ;  /* 0x000000010a0a7836 */ /* 0x000fe20000000000 */
[----:B------:R-:W-:Y:S02]  /*1120*/  IADD3 R14, PT, PT, R11, 0x1, RZ ;  /* 0x000000010b0e7810 */ /* 0x000fe40007ffe0ff */
[----:B------:R-:W-:Y:S02]  /*1130*/  LOP3.LUT R5, R5, 0xffc00, RZ, 0xc0, !PT ;  /* 0x000ffc0005057812 */ /* 0x000fe400078ec0ff */
[----:B------:R-:W-:Y:S01]  /*1140*/  ISETP.NE.AND P0, PT, R10, RZ, PT ;  /* 0x000000ff0a00720c */ /* 0x000fe20003f05270 */
[----:B------:R-:W-:Y:S01]  /*1150*/  IMAD.MOV.U32 R11, RZ, RZ, R14 ;  /* 0x000000ffff0b7224 */ /* 0x000fe200078e000e */
[----:B-1----:R-:W-:Y:S01]  /*1160*/  IADD3 R6, P1, PT, R6, 0x4, RZ ;  /* 0x0000000406067810 */ /* 0x002fe20007f3e0ff */
[----:B------:R-:W-:-:S04]  /*1170*/  IMAD.IADD R5, R4, 0x1, R5 ;  /* 0x0000000104057824 */ /* 0x000fc800078e0205 */
[----:B0-----:R-:W-:-:S04]  /*1180*/  IMAD.WIDE R4, R5, 0x4, R8 ;  /* 0x0000000405047825 */ /* 0x001fc800078e0208 */
[----:B------:R-:W-:Y:S01]  /*1190*/  IMAD.X R13, RZ, RZ, R13, P1 ;  /* 0x000000ffff0d7224 */ /* 0x000fe200008e060d */
[----:B--2---:R1:W-:Y:S01]  /*11a0*/  STG.E desc[UR36][R4.64], R7 ;  /* 0x0000000704007986 */ /* 0x0043e2000c101924 */
[----:B------:R-:W-:Y:S05]  /*11b0*/  @P0 BRA `(.L_x_19) ;  /* 0xfffffffc00c40947 */ /* 0x000fea000383ffff */
[----:B------:R-:W-:Y:S05]  /*11c0*/  BSYNC.RECONVERGENT B2 ;  /* 0x0000000000027941 */ /* 0x000fea0003800200 */
.L_x_18:
[----:B------:R-:W-:Y:S05]  /*11d0*/  BSYNC.RECONVERGENT B1 ;  /* 0x0000000000017941 */ /* 0x000fea0003800200 */
.L_x_17:
[----:B-1----:R-:W-:-:S05]  /*11e0*/  IMAD.IADD R4, R25, 0x1, -R3 ;  /* 0x0000000119047824 */ /* 0x002fca00078e0a03 */
[----:B------:R-:W-:-:S13]  /*11f0*/  ISETP.GE.U32.AND P0, PT, R4, 0x3, PT ;  /* 0x000000030400780c */ /* 0x000fda0003f06070 */
[----:B------:R-:W-:Y:S05]  /*1200*/  @!P0 BRA `(.L_x_16) ;  /* 0x0000000000b08947 */ /* 0x000fea0003800000 */
[----:B------:R-:W-:Y:S01]  /*1210*/  IADD3 R4, PT, PT, -R12, R14, R3 ;  /* 0x0000000e0c047210 */ /* 0x000fe20007ffe103 */
[----:B------:R-:W-:Y:S01]  /*1220*/  VIADD R21, R14, 0x1 ;  /* 0x000000010e157836 */ /* 0x000fe20000000000 */
[----:B------:R-:W-:Y:S02]  /*1230*/  IADD3 R10, P0, PT, R16, 0x8, RZ ;  /* 0x00000008100a7810 */ /* 0x000fe40007f1e0ff */
[----:B------:R-:W-:Y:S01]  /*1240*/  IADD3 R14, PT, PT, -R3, R24, R12 ;  /* 0x00000018030e7210 */ /* 0x000fe20007ffe10c */
[----:B------:R-:W-:Y:S01]  /*1250*/  IMAD.IADD R3, R4, 0x1, -R25 ;  /* 0x0000000104037824 */ /* 0x000fe200078e0a19 */
[----:B------:R-:W-:-:S09]  /*1260*/  IADD3.X R11, PT, PT, RZ, R17, RZ, P0, !PT ;  /* 0x00000011ff0b7210 */ /* 0x000fd200007fe4ff */
.L_x_20:
[----:B------:R-:W-:Y:S01]  /*1270*/  IMAD.WIDE R4, R15, 0x4, R10 ;  /* 0x000000040f047825 */ /* 0x000fe200078e020a */
[----:B0-----:R-:W0:Y:S04]  /*1280*/  LDC.64 R12, c[0x0][0x380] ;  /* 0x0000e000ff0c7b82 */ /* 0x001e280000000a00 */
[----:B------:R-:W2:Y:S01]  /*1290*/  LD.E R27, desc[UR36][R4.64+-0x8] ;  /* 0xfffff824041b7980 */ /* 0x000ea2000c101900 */
[----:B------:R-:W-:-:S04]  /*12a0*/  VIADD R7, R21, 0xffffffff ;  /* 0xffffffff15077836 */ /* 0x000fc80000000000 */
[C---:B------:R-:W-:Y:S01]  /*12b0*/  IMAD.SHL.U32 R6, R7.reuse, 0x400, RZ ;  /* 0x0000040007067824 */ /* 0x040fe200078e00ff */
[----:B------:R-:W-:-:S04]  /*12c0*/  LEA.HI R7, R7, R2, RZ, 0x16 ;  /* 0x0000000207077211 */ /* 0x000fc800078fb0ff */
[----:B------:R-:W-:-:S05]  /*12d0*/  LOP3.LUT R6, R6, 0xffc00, RZ, 0xc0, !PT ;  /* 0x000ffc0006067812 */ /* 0x000fca00078ec0ff */
[----:B------:R-:W-:-:S04]  /*12e0*/  IMAD.IADD R7, R7, 0x1, R6 ;  /* 0x0000000107077824 */ /* 0x000fc800078e0206 */
[----:B0-----:R-:W-:-:S05]  /*12f0*/  IMAD.WIDE R6, R7, 0x4, R12 ;  /* 0x0000000407067825 */ /* 0x001fca00078e020c */
[----:B--2---:R0:W-:Y:S04]  /*1300*/  STG.E desc[UR36][R6.64], R27 ;  /* 0x0000001b06007986 */ /* 0x0041e8000c101924 */
[----:B------:R-:W2:Y:S01]  /*1310*/  LD.E R29, desc[UR36][R4.64+-0x4] ;  /* 0xfffffc24041d7980 */ /* 0x000ea2000c101900 */
[C---:B------:R-:W-:Y:S01]  /*1320*/  IMAD.SHL.U32 R9, R21.reuse, 0x400, RZ ;  /* 0x0000040015097824 */ /* 0x040fe200078e00ff */
[----:B------:R-:W-:-:S04]  /*1330*/  LEA.HI R8, R21, R2, RZ, 0x16 ;  /* 0x0000000215087211 */ /* 0x000fc800078fb0ff */
[----:B------:R-:W-:-:S05]  /*1340*/  LOP3.LUT R9, R9, 0xffc00, RZ, 0xc0, !PT ;  /* 0x000ffc0009097812 */ /* 0x000fca00078ec0ff */
[----:B------:R-:W-:-:S04]  /*1350*/  IMAD.IADD R9, R8, 0x1, R9 ;  /* 0x0000000108097824 */ /* 0x000fc800078e0209 */
[----:B------:R-:W-:Y:S01]  /*1360*/  IMAD.WIDE R8, R9, 0x4, R12 ;  /* 0x0000000409087825 */ /* 0x000fe200078e020c */
[----:B------:R-:W-:-:S04]  /*1370*/  IADD3 R31, PT, PT, R21, 0x1, RZ ;  /* 0x00000001151f7810 */ /* 0x000fc80007ffe0ff */
[----:B--2---:R1:W-:Y:S04]  /*1380*/  STG.E desc[UR36][R8.64], R29 ;  /* 0x0000001d08007986 */ /* 0x0043e8000c101924 */
[----:B------:R-:W2:Y:S01]  /*1390*/  LD.E R33, desc[UR36][R4.64] ;  /* 0x0000002404217980 */ /* 0x000ea2000c101900 */
[C---:B------:R-:W-:Y:S01]  /*13a0*/  IMAD.SHL.U32 R20, R31.reuse, 0x400, RZ ;  /* 0x000004001f147824 */ /* 0x040fe200078e00ff */
[----:B------:R-:W-:-:S04]  /*13b0*/  LEA.HI R31, R31, R2, RZ, 0x16 ;  /* 0x000000021f1f7211 */ /* 0x000fc800078fb0ff */
[----:B------:R-:W-:-:S05]  /*13c0*/  LOP3.LUT R20, R20, 0xffc00, RZ, 0xc0, !PT ;  /* 0x000ffc0014147812 */ /* 0x000fca00078ec0ff */
[----:B0-----:R-:W-:-:S04]  /*13d0*/  IMAD.IADD R7, R31, 0x1, R20 ;  /* 0x000000011f077824 */ /* 0x001fc800078e0214 */
[----:B------:R-:W-:-:S04]  /*13e0*/  IMAD.WIDE R6, R7, 0x4, R12 ;  /* 0x0000000407067825 */ /* 0x000fc800078e020c */
[----:B------:R-:W-:Y:S01]  /*13f0*/  VIADD R27, R21, 0x2 ;  /* 0x00000002151b7836 */ /* 0x000fe20000000000 */
[----:B--2---:R0:W-:Y:S04]  /*1400*/  STG.E desc[UR36][R6.64], R33 ;  /* 0x0000002106007986 */ /* 0x0041e8000c101924 */
[----:B------:R-:W2:Y:S01]  /*1410*/  LD.E R31, desc[UR36][R4.64+0x4] ;  /* 0x00000424041f7980 */ /* 0x000ea2000c101900 */
[C---:B-1----:R-:W-:Y:S01]  /*1420*/  IMAD.SHL.U32 R8, R27.reuse, 0x400, RZ ;  /* 0x000004001b087824 */ /* 0x042fe200078e00ff */
[----:B------:R-:W-:Y:S01]  /*1430*/  LEA.HI R27, R27, R2, RZ, 0x16 ;  /* 0x000000021b1b7211 */ /* 0x000fe200078fb0ff */
[----:B------:R-:W-:Y:S01]  /*1440*/  VIADD R21, R21, 0x4 ;  /* 0x0000000415157836 */ /* 0x000fe20000000000 */
[----:B------:R-:W-:Y:S01]  /*1450*/  IADD3 R3, PT, PT, R3, 0x4, RZ ;  /* 0x0000000403037810 */ /* 0x000fe20007ffe0ff */
[----:B------:R-:W-:Y:S01]  /*1460*/  VIADD R15, R15, 0x4 ;  /* 0x000000040f0f7836 */ /* 0x000fe20000000000 */
[----:B------:R-:W-:-:S02]  /*1470*/  LOP3.LUT R8, R8, 0xffc00, RZ, 0xc0, !PT ;  /* 0x000ffc0008087812 */ /* 0x000fc400078ec0ff */
[----:B------:R-:W-:-:S03]  /*1480*/  ISETP.NE.AND P0, PT, R3, 0x1, PT ;  /* 0x000000010300780c */ /* 0x000fc60003f05270 */
[----:B------:R-:W-:-:S04]  /*1490*/  IMAD.IADD R9, R27, 0x1, R8 ;  /* 0x000000011b097824 */ /* 0x000fc800078e0208 */
[----:B------:R-:W-:-:S05]  /*14a0*/  IMAD.WIDE R8, R9, 0x4, R12 ;  /* 0x0000000409087825 */ /* 0x000fca00078e020c */
[----:B--2---:R0:W-:Y:S01]  /*14b0*/  STG.E desc[UR36][R8.64], R31 ;  /* 0x0000001f08007986 */ /* 0x0041e2000c101924 */
[----:B------:R-:W-:Y:S05]  /*14c0*/  @P0 BRA `(.L_x_20) ;  /* 0xfffffffc00680947 */ /* 0x000fea000383ffff */
.L_x_16:
[----:B------:R-:W-:Y:S05]  /*14d0*/  BSYNC.RECONVERGENT B0 ;  /* 0x0000000000007941 */ /* 0x000fea0003800200 */
.L_x_15:
[----:B------:R-:W-:Y:S01]  /*14e0*/  ISETP.GE.AND P0, PT, R0, R23, PT ;  /* 0x000000170000720c */ /* 0x000fe20003f06270 */
[----:B------:R-:W-:-:S12]  /*14f0*/  BSSY.RECONVERGENT B0, `(.L_x_21) ;  /* 0x0000047000007945 */ /* 0x000fd80003800200 */
[----:B------:R-:W-:Y:S05]  /*1500*/  @P0 BRA `(.L_x_22) ;  /* 0x0000000400140947 */ /* 0x000fea0003800000 */
[----:B------:R-:W-:Y:S01]  /*1510*/  LOP3.LUT R3, RZ, R0, RZ, 0x33, !PT ;  /* 0x00000000ff037212 */ /* 0x000fe200078e33ff */
[----:B------:R-:W-:Y:S03]  /*1520*/  BSSY.RECONVERGENT B1, `(.L_x_23) ;  /* 0x0000019000017945 */ /* 0x000fe60003800200 */
[----:B------:R-:W-:Y:S02]  /*1530*/  IADD3 R3, PT, PT, -R25, R22, R3 ;  /* 0x0000001619037210 */ /* 0x000fe40007ffe103 */
[----:B------:R-:W-:Y:S02]  /*1540*/  IADD3 R22, PT, PT, R22, -R0, -R25 ;  /* 0x8000000016167210 */ /* 0x000fe40007ffe819 */
[----:B------:R-:W-:-:S03]  /*1550*/  LOP3.LUT P0, R3, R3, 0x3, RZ, 0xc0, !PT ;  /* 0x0000000303037812 */ /* 0x000fc6000780c0ff */
[----:B------:R-:W-:-:S10]  /*1560*/  VIADD R22, R22, 0xfffffffe ;  /* 0xfffffffe16167836 */ /* 0x000fd40000000000 */
[----:B------:R-:W-:Y:S05]  /*1570*/  @!P0 BRA `(.L_x_24) ;  /* 0x00000000004c8947 */ /* 0x000fea0003800000 */
[----:B0123--:R-:W0:Y:S01]  /*1580*/  LDC.64 R8, c[0x0][0x380] ;  /* 0x0000e000ff087b82 */ /* 0x00fe220000000a00 */
[----:B------:R-:W-:Y:S01]  /*1590*/  BSSY.RECONVERGENT B2, `(.L_x_24) ;  /* 0x0000011000027945 */ /* 0x000fe20003800200 */
[----:B------:R-:W-:-:S07]  /*15a0*/  IMAD.MOV R3, RZ, RZ, -R3 ;  /* 0x000000ffff037224 */ /* 0x000fce00078e0a03 */
.L_x_25:
[----:B-1----:R-:W-:Y:S01]  /*15b0*/  MOV R5, R19 ;  /* 0x0000001300057202 */ /* 0x002fe20000000f00 */
[----:B------:R-:W-:-:S04]  /*15c0*/  IMAD.MOV.U32 R4, RZ, RZ, R18 ;  /* 0x000000ffff047224 */ /* 0x000fc800078e0012 */
[----:B------:R-:W-:-:S06]  /*15d0*/  IMAD.WIDE R4, R0, 0x4, R4 ;  /* 0x0000000400047825 */ /* 0x000fcc00078e0204 */
[----:B------:R-:W2:Y:S01]  /*15e0*/  LD.E R5, desc[UR36][R4.64] ;  /* 0x0000002404057980 */ /* 0x000ea2000c101900 */
[C---:B------:R-:W-:Y:S01]  /*15f0*/  IMAD.SHL.U32 R7, R14.reuse, 0x400, RZ ;  /* 0x000004000e077824 */ /* 0x040fe200078e00ff */
[C---:B------:R-:W-:Y:S01]  /*1600*/  LEA.HI R6, R14.reuse, R2, RZ, 0x16 ;  /* 0x000000020e067211 */ /* 0x040fe200078fb0ff */
[----:B------:R-:W-:Y:S02]  /*1610*/  VIADD R3, R3, 0x1 ;  /* 0x0000000103037836 */ /* 0x000fe40000000000 */
[----:B------:R-:W-:Y:S01]  /*1620*/  VIADD R14, R14, 0x1 ;  /* 0x000000010e0e7836 */ /* 0x000fe20000000000 */
[----:B------:R-:W-:Y:S01]  /*1630*/  LOP3.LUT R7, R7, 0xffc00, RZ, 0xc0, !PT ;  /* 0x000ffc0007077812 */ /* 0x000fe200078ec0ff */
[----:B------:R-:W-:Y:S01]  /*1640*/  VIADD R0, R0, 0x1 ;  /* 0x0000000100007836 */ /* 0x000fe20000000000 */
[----:B------:R-:W-:-:S03]  /*1650*/  ISETP.NE.AND P0, PT, R3, RZ, PT ;  /* 0x000000ff0300720c */ /* 0x000fc60003f05270 */
[----:B------:R-:W-:-:S04]  /*1660*/  IMAD.IADD R7, R6, 0x1, R7 ;  /* 0x0000000106077824 */ /* 0x000fc800078e0207 */
[----:B0-----:R-:W-:-:S05]  /*1670*/  IMAD.WIDE R6, R7, 0x4, R8 ;  /* 0x0000000407067825 */ /* 0x001fca00078e0208 */
[----:B--2---:R1:W-:Y:S01]  /*1680*/  STG.E desc[UR36][R6.64], R5 ;  /* 0x0000000506007986 */ /* 0x0043e2000c101924 */
[----:B------:R-:W-:Y:S05]  /*1690*/  @P0 BRA `(.L_x_25) ;  /* 0xfffffffc00c40947 */ /* 0x000fea000383ffff */
[----:B------:R-:W-:Y:S05]  /*16a0*/  BSYNC.RECONVERGENT B2 ;  /* 0x0000000000027941 */ /* 0x000fea0003800200 */
.L_x_24:
[----:B------:R-:W-:Y:S05]  /*16b0*/  BSYNC.RECONVERGENT B1 ;  /* 0x0000000000017941 */ /* 0x000fea0003800200 */
.L_x_23:
[----:B------:R-:W-:-:S13]  /*16c0*/  ISETP.GE.U32.AND P0, PT, R22, 0x3, PT ;  /* 0x000000031600780c */ /* 0x000fda0003f06070 */
[----:B------:R-:W-:Y:S05]  /*16d0*/  @!P0 BRA `(.L_x_22) ;  /* 0x0000000000a08947 */ /* 0x000fea0003800000 */
[----:B-1----:R-:W1:Y:S01]  /*16e0*/  LDC.64 R12, c[0x0][0x380] ;  /* 0x0000e000ff0c7b82 */ /* 0x002e620000000a00 */
[----:B--2---:R-:W-:Y:S02]  /*16f0*/  IADD3 R10, P0, PT, R18, 0x8, RZ ;  /* 0x00000008120a7810 */ /* 0x004fe40007f1e0ff */
[----:B------:R-:W-:-:S03]  /*1700*/  IADD3 R3, PT, PT, R14, 0x1, RZ ;  /* 0x000000010e037810 */ /* 0x000fc60007ffe0ff */
[----:B------:R-:W-:-:S08]  /*1710*/  IMAD.X R11, RZ, RZ, R19, P0 ;  /* 0x000000ffff0b7224 */ /* 0x000fd000000e0613 */
.L_x_26:
[----:B---3--:R-:W-:-:S05]  /*1720*/  IMAD.WIDE R4, R0, 0x4, R10 ;  /* 0x0000000400047825 */ /* 0x008fca00078e020a */
[----:B------:R-:W2:Y:S01]  /*1730*/  LD.E R15, desc[UR36][R4.64+-0x8] ;  /* 0xfffff824040f7980 */ /* 0x000ea2000c101900 */
[----:B0---4-:R-:W-:-:S04]  /*1740*/  VIADD R7, R3, 0xffffffff ;  /* 0xffffffff03077836 */ /* 0x011fc80000000000 */
[C---:B------:R-:W-:Y:S01]  /*1750*/  IMAD.SHL.U32 R6, R7.reuse, 0x400, RZ ;  /* 0x0000040007067824 */ /* 0x040fe200078e00ff */
[----:B------:R-:W-:-:S04]  /*1760*/  LEA.HI R7, R7, R2, RZ, 0x16 ;  /* 0x0000000207077211 */ /* 0x000fc800078fb0ff */
[----:B------:R-:W-:-:S05]  /*1770*/  LOP3.LUT R6, R6, 0xffc00, RZ, 0xc0, !PT ;  /* 0x000ffc0006067812 */ /* 0x000fca00078ec0ff */
[----:B------:R-:W-:-:S04]  /*1780*/  IMAD.IADD R7, R7, 0x1, R6 ;  /* 0x0000000107077824 */ /* 0x000fc800078e0206 */
[----:B-1----:R-:W-:-:S05]  /*1790*/  IMAD.WIDE R6, R7, 0x4, R12 ;  /* 0x0000000407067825 */ /* 0x002fca00078e020c */
[----:B--2---:R0:W-:Y:S04]  /*17a0*/  STG.E desc[UR36][R6.64], R15 ;  /* 0x0000000f06007986 */ /* 0x0041e8000c101924 */
[----:B------:R-:W2:Y:S01]  /*17b0*/  LD.E R21, desc[UR36][R4.64+-0x4] ;  /* 0xfffffc2404157980 */ /* 0x000ea2000c101900 */
[C---:B------:R-:W-:Y:S01]  /*17c0*/  IMAD.SHL.U32 R9, R3.reuse, 0x400, RZ ;  /* 0x0000040003097824 */ /* 0x040fe200078e00ff */
[----:B------:R-:W-:-:S04]  /*17d0*/  LEA.HI R8, R3, R2, RZ, 0x16 ;  /* 0x0000000203087211 */ /* 0x000fc800078fb0ff */
[----:B------:R-:W-:-:S04]  /*17e0*/  LOP3.LUT R9, R9, 0xffc00, RZ, 0xc0, !PT ;  /* 0x000ffc0009097812 */ /* 0x000fc800078ec0ff */
[----:B------:R-:W-:-:S05]  /*17f0*/  IADD3 R9, PT, PT, R8, R9, RZ ;  /* 0x0000000908097210 */ /* 0x000fca0007ffe0ff */
[----:B------:R-:W-:-:S04]  /*1800*/  IMAD.WIDE R8, R9, 0x4, R12 ;  /* 0x0000000409087825 */ /* 0x000fc800078e020c */
[----:B------:R-:W-:Y:S01]  /*1810*/  VIADD R25, R3, 0x1 ;  /* 0x0000000103197836 */ /* 0x000fe20000000000 */
        /* <DEDUP_REMOVED lines=12> */
[----:B------:R-:W-:Y:S02]  /*18e0*/  VIADD R0, R0, 0x4 ;  /* 0x0000000400007836 */ /* 0x000fe40000000000 */
[----:B------:R-:W-:Y:S01]  /*18f0*/  VIADD R3, R3, 0x4 ;  /* 0x0000000403037836 */ /* 0x000fe20000000000 */
[----:B------:R-:W-:-:S02]  /*1900*/  LOP3.LUT R8, R8, 0xffc00, RZ, 0xc0, !PT ;  /* 0x000ffc0008087812 */ /* 0x000fc400078ec0ff */
[----:B------:R-:W-:Y:S02]  /*1910*/  ISETP.GE.AND P0, PT, R0, R23, PT ;  /* 0x000000170000720c */ /* 0x000fe40003f06270 */
[----:B------:R-:W-:-:S05]  /*1920*/  IADD3 R9, PT, PT, R15, R8, RZ ;  /* 0x000000080f097210 */ /* 0x000fca0007ffe0ff */
[----:B------:R-:W-:-:S05]  /*1930*/  IMAD.WIDE R8, R9, 0x4, R12 ;  /* 0x0000000409087825 */ /* 0x000fca00078e020c */
[----:B--2---:R4:W-:Y:S01]  /*1940*/  STG.E desc[UR36][R8.64], R25 ;  /* 0x0000001908007986 */ /* 0x0049e2000c101924 */
[----:B------:R-:W-:Y:S05]  /*1950*/  @!P0 BRA `(.L_x_26) ;  /* 0xfffffffc00708947 */ /* 0x000fea000383ffff */
.L_x_22:
[----:B------:R-:W-:Y:S05]  /*1960*/  BSYNC.RECONVERGENT B0 ;  /* 0x0000000000007941 */ /* 0x000fea0003800200 */
.L_x_21:
[----:B------:R-:W-:Y:S01]  /*1970*/  MOV R2, 0x8 ;  /* 0x0000000800027802 */ /* 0x000fe20000000f00 */
[----:B--23--:R-:W-:Y:S02]  /*1980*/  IMAD.MOV.U32 R4, RZ, RZ, R16 ;  /* 0x000000ffff047224 */ /* 0x00cfe400078e0010 */
[----:B-1----:R-:W-:Y:S01]  /*1990*/  IMAD.MOV.U32 R5, RZ, RZ, R17 ;  /* 0x000000ffff057224 */ /* 0x002fe200078e0011 */
[----:B0---4-:R0:W1:Y:S06]  /*19a0*/  LDC.64 R6, c[0x4][R2] ;  /* 0x0100000002067b82 */ /* 0x01106c0000000a00 */
[----:B------:R-:W-:-:S07]  /*19b0*/  LEPC R20, `(.L_x_27) ;  /* 0x000000001014794e */ /* 0x000fce0000000000 */
[----:B01----:R-:W-:Y:S05]  /*19c0*/  CALL.ABS.NOINC R6 ;  /* 0x0000000006007343 */ /* 0x003fea0003c00000 */
.L_x_27:
[----:B------:R-:W0:Y:S01]  /*19d0*/  LDC.64 R2, c[0x4][R2] ;  /* 0x0100000002027b82 */ /* 0x000e220000000a00 */
[----:B------:R-:W-:Y:S01]  /*19e0*/  IMAD.MOV.U32 R4, RZ, RZ, R18 ;  /* 0x000000ffff047224 */ /* 0x000fe200078e0012 */
[----:B------:R-:W-:-:S07]  /*19f0*/  MOV R5, R19 ;  /* 0x0000001300057202 */ /* 0x000fce0000000f00 */
[----:B------:R-:W-:-:S07]  /*1a00*/  LEPC R20, `(.L_x_28) ;  /* 0x000000001014794e */ /* 0x000fce0000000000 */
[----:B0-----:R-:W-:Y:S05]  /*1a10*/  CALL.ABS.NOINC R2 ;  /* 0x0000000002007343 */ /* 0x001fea0003c00000 */
.L_x_28:
[----:B------:R-:W-:Y:S05]  /*1a20*/  EXIT ;  /* 0x000000000000794d */ /* 0x000fea0003800000 */
        .type           $_Z14mergeSort_cudaPii$_Z9mergeSortPiiii,@function
        .size           $_Z14mergeSort_cudaPii$_Z9mergeSortPiiii,($_Z14mergeSort_cudaPii$__internal_accurate_pow - $_Z14mergeSort_cudaPii$_Z9mergeSortPiiii)
$_Z14mergeSort_cudaPii$_Z9mergeSortPiiii:
[----:B------:R-:W-:-:S05]  /*1a30*/  VIADD R1, R1, 0xffffffb8 ;  /* 0xffffffb801017836 */ /* 0x000fca0000000000 */
[----:B------:R-:W-:Y:S04]  /*1a40*/  STL [R1+0x40], R31 ;  /* 0x0000401f01007387 */ /* 0x000fe80000100800 */
[----:B------:R-:W-:Y:S04]  /*1a50*/  STL [R1+0x3c], R30 ;  /* 0x00003c1e01007387 */ /* 0x000fe80000100800 */
[----:B------:R-:W-:Y:S04]  /*1a60*/  STL [R1+0x38], R29 ;  /* 0x0000381d01007387 */ /* 0x000fe80000100800 */
[----:B------:R-:W-:Y:S04]  /*1a70*/  STL [R1+0x34], R28 ;  /* 0x0000341c01007387 */ /* 0x000fe80000100800 */
[----:B------:R0:W-:Y:S04]  /*1a80*/  STL [R1+0x30], R27 ;  /* 0x0000301b01007387 */ /* 0x0001e80000100800 */
[----:B------:R1:W-:Y:S04]  /*1a90*/  STL [R1+0x2c], R26 ;  /* 0x00002c1a01007387 */ /* 0x0003e80000100800 */
[----:B------:R-:W-:Y:S01]  /*1aa0*/  STL [R1+0x28], R25 ;  /* 0x0000281901007387 */ /* 0x000fe20000100800 */
[----:B0-----:R-:W-:-:S03]  /*1ab0*/  IMAD.MOV.U32 R27, RZ, RZ, R5 ;  /* 0x000000ffff1b7224 */ /* 0x001fc600078e0005 */
[----:B------:R0:W-:Y:S01]  /*1ac0*/  STL [R1+0x24], R24 ;  /* 0x0000241801007387 */ /* 0x0001e20000100800 */
[----:B-1----:R-:W-:-:S03]  /*1ad0*/  MOV R26, R4 ;  /* 0x00000004001a7202 */ /* 0x002fc60000000f00 */
[----:B------:R-:W-:Y:S04]  /*1ae0*/  STL [R1+0x20], R23 ;  /* 0x0000201701007387 */ /* 0x000fe80000100800 */
[----:B------:R1:W-:Y:S01]  /*1af0*/  STL [R1+0x1c], R22 ;  /* 0x00001c1601007387 */ /* 0x0003e20000100800 */
[----:B0-----:R-:W-:-:S03]  /*1b00*/  IMAD.MOV.U32 R24, RZ, RZ, R7 ;  /* 0x000000ffff187224 */ /* 0x001fc600078e0007 */
[----:B------:R-:W-:Y:S04]  /*1b10*/  STL [R1+0x18], R21 ;  /* 0x0000181501007387 */ /* 0x000fe80000100800 */
[----:B------:R-:W-:Y:S01]  /*1b20*/  STL [R1+0x14], R20 ;  /* 0x0000141401007387 */ /* 0x000fe20000100800 */
[----:B-1----:R-:W-:-:S03]  /*1b30*/  IMAD.MOV.U32 R22, RZ, RZ, R6 ;  /* 0x000000ffff167224 */ /* 0x002fc600078e0006 */
[----:B------:R0:W-:Y:S04]  /*1b40*/  STL [R1+0x10], R19 ;  /* 0x0000101301007387 */ /* 0x0001e80000100800 */
[----:B------:R-:W-:Y:S04]  /*1b50*/  STL [R1+0xc], R18 ;  /* 0x00000c1201007387 */ /* 0x000fe80000100800 */
[----:B------:R-:W-:Y:S01]  /*1b60*/  STL [R1+0x8], R17 ;  /* 0x0000081101007387 */ /* 0x000fe20000100800 */
[----:B0-----:R-:W-:-:S03]  /*1b70*/  IMAD.MOV.U32 R19, RZ, RZ, R8 ;  /* 0x000000ffff137224 */ /* 0x001fc600078e0008 */
[----:B------:R-:W-:Y:S04]  /*1b80*/  STL [R1+0x4], R16 ;  /* 0x0000041001007387 */ /* 0x000fe80000100800 */
[----:B------:R0:W-:Y:S02]  /*1b90*/  STL [R1], R2 ;  /* 0x0000000201007387 */ /* 0x0001e40000100800 */
[----:B0-----:R-:W0:Y:S05]  /*1ba0*/  BMOV.32.CLEAR R2, B6 ;  /* 0x0000000006027355 */ /* 0x001e2a0000100000 */
[----:B------:R-:W-:Y:S01]  /*1bb0*/  BSSY.RECONVERGENT B6, `(.L_x_29) ;  /* 0x00001cd000067945 */ /* 0x000fe20003800200 */
[----:B------:R-:W-:-:S13]  /*1bc0*/  ISETP.GT.AND P0, PT, R19, R24, PT ;  /* 0x000000181300720c */ /* 0x000fda0003f04270 */
[----:B0-----:R-:W-:Y:S05]  /*1bd0*/  @!P0 BRA `(.L_x_30) ;  /* 0x0000001c00288947 */ /* 0x001fea0003800000 */
[----:B------:R-:W-:Y:S01]  /*1be0*/  IMAD.IADD R18, R19, 0x1, -R24 ;  /* 0x0000000113127824 */ /* 0x000fe200078e0a18 */
[----:B------:R-:W-:Y:S01]  /*1bf0*/  MOV R7, R24 ;  /* 0x0000001800077202 */ /* 0x000fe20000000f00 */
[----:B------:R-:W-:Y:S01]  /*1c00*/  IMAD.MOV.U32 R4, RZ, RZ, R26 ;  /* 0x000000ffff047224 */ /* 0x000fe200078e001a */
[----:B------:R-:W-:Y:S01]  /*1c10*/  MOV R20, 0x1ca0 ;  /* 0x00001ca000147802 */ /* 0x000fe20000000f00 */
[----:B------:R-:W-:Y:S01]  /*1c20*/  IMAD.MOV.U32 R5, RZ, RZ, R27 ;  /* 0x000000ffff057224 */ /* 0x000fe200078e001b */
[----:B------:R-:W-:Y:S01]  /*1c30*/  LEA.HI R17, R18, R18, RZ, 0x1 ;  /* 0x0000001212117211 */ /* 0x000fe200078f08ff */
[----:B------:R-:W-:Y:S02]  /*1c40*/  IMAD.MOV.U32 R6, RZ, RZ, R22 ;  /* 0x000000ffff067224 */ /* 0x000fe400078e0016 */
[----:B------:R-:W-:Y:S01]  /*1c50*/  IMAD.MOV.U32 R21, RZ, RZ, 0x0 ;  /* 0x00000000ff157424 */ /* 0x000fe200078e00ff */
[----:B------:R-:W-:-:S05]  /*1c60*/  SHF.R.S32.HI R17, RZ, 0x1, R17 ;  /* 0x00000001ff117819 */ /* 0x000fca0000011411 */
[----:B------:R-:W-:-:S04]  /*1c70*/  IMAD.IADD R16, R24, 0x1, R17 ;  /* 0x0000000118107824 */ /* 0x000fc800078e0211 */
[----:B------:R-:W-:-:S07]  /*1c80*/  IMAD.MOV.U32 R8, RZ, RZ, R16 ;  /* 0x000000ffff087224 */ /* 0x000fce00078e0010 */
[----:B------:R-:W-:Y:S05]  /*1c90*/  CALL.REL.NOINC `($_Z14mergeSort_cudaPii$_Z9mergeSortPiiii) ;  /* 0xfffffffc00647944 */ /* 0x000fea0003c3ffff */
[----:B------:R-:W-:Y:S01]  /*1ca0*/  IMAD.MOV.U32 R4, RZ, RZ, R26 ;  /* 0x000000ffff047224 */ /* 0x000fe200078e001a */
[----:B------:R-:W-:Y:S01]  /*1cb0*/  MOV R6, R22 ;  /* 0x0000001600067202 */ /* 0x000fe20000000f00 */
[----:B------:R-:W-:Y:S01]  /*1cc0*/  IMAD.MOV.U32 R5, RZ, RZ, R27 ;  /* 0x000000ffff057224 */ /* 0x000fe200078e001b */
[----:B------:R-:W-:Y:S01]  /*1cd0*/  MOV R20, 0x1d20 ;  /* 0x00001d2000147802 */ /* 0x000fe20000000f00 */
[----:B------:R-:W-:Y:S02]  /*1ce0*/  VIADD R7, R16, 0x1 ;  /* 0x0000000110077836 */ /* 0x000fe40000000000 */
[----:B------:R-:W-:Y:S02]  /*1cf0*/  IMAD.MOV.U32 R8, RZ, RZ, R19 ;  /* 0x000000ffff087224 */ /* 0x000fe400078e0013 */
[----:B------:R-:W-:-:S07]  /*1d00*/  IMAD.MOV.U32 R21, RZ, RZ, 0x0 ;  /* 0x00000000ff157424 */ /* 0x000fce00078e00ff */
[----:B------:R-:W-:Y:S05]  /*1d10*/  CALL.REL.NOINC `($_Z14mergeSort_cudaPii$_Z9mergeSortPiiii) ;  /* 0xfffffffc00447944 */ /* 0x000fea0003c3ffff */
[----:B------:R-:W-:Y:S01]  /*1d20*/  MOV R23, 0x0 ;  /* 0x0000000000177802 */ /* 0x000fe20000000f00 */
[----:B------:R-:W-:Y:S02]  /*1d30*/  VIADD R32, R17, 0x1 ;  /* 0x0000000111207836 */ /* 0x000fe40000000000 */
[----:B------:R-:W-:Y:S01]  /*1d40*/  IMAD.IADD R25, R19, 0x1, -R16 ;  /* 0x0000000113197824 */ /* 0x000fe200078e0a10 */
[----:B------:R0:W1:Y:S01]  /*1d50*/  LDC.64 R6, c[0x4][R23] ;  /* 0x0100000017067b82 */ /* 0x0000620000000a00 */
[----:B------:R-:W-:-:S07]  /*1d60*/  IMAD.WIDE R4, R32, 0x4, RZ ;  /* 0x0000000420047825 */ /* 0x000fce00078e02ff */
[----:B------:R-:W-:-:S07]  /*1d70*/  LEPC R20, `(.L_x_31) ;  /* 0x000000001014794e */ /* 0x000fce0000000000 */
[----:B01----:R-:W-:Y:S05]  /*1d80*/  CALL.ABS.NOINC R6 ;  /* 0x0000000006007343 */ /* 0x003fea0003c00000 */
.L_x_31:
[----:B------:R0:W1:Y:S01]  /*1d90*/  LDC.64 R8, c[0x4][R23] ;  /* 0x0100000017087b82 */ /* 0x0000620000000a00 */
[----:B------:R-:W-:Y:S01]  /*1da0*/  IMAD.WIDE R6, R25, 0x4, RZ ;  /* 0x0000000419067825 */ /* 0x000fe200078e02ff */
[----:B------:R-:W-:-:S03]  /*1db0*/  MOV R29, R5 ;  /* 0x00000005001d7202 */ /* 0x000fc60000000f00 */
[----:B------:R-:W-:Y:S02]  /*1dc0*/  IMAD.MOV.U32 R28, RZ, RZ, R4 ;  /* 0x000000ffff1c7224 */ /* 0x000fe400078e0004 */
[----:B------:R-:W-:Y:S02]  /*1dd0*/  IMAD.MOV.U32 R4, RZ, RZ, R6 ;  /* 0x000000ffff047224 */ /* 0x000fe400078e0006 */
[----:B0-----:R-:W-:-:S07]  /*1de0*/  IMAD.MOV.U32 R5, RZ, RZ, R7 ;  /* 0x000000ffff057224 */ /* 0x001fce00078e0007 */
[----:B------:R-:W-:-:S07]  /*1df0*/  LEPC R20, `(.L_x_32) ;  /* 0x000000001014794e */ /* 0x000fce0000000000 */
[----:B-1----:R-:W-:Y:S05]  /*1e00*/  CALL.ABS.NOINC R8 ;  /* 0x0000000008007343 */ /* 0x002fea0003c00000 */
.L_x_32:
[----:B------:R-:W0:Y:S01]  /*1e10*/  LDC.64 R10, c[0x0][0x358] ;  /* 0x0000d600ff0a7b82 */ /* 0x000e220000000a00 */
[----:B------:R-:W-:Y:S01]  /*1e20*/  ISETP.GE.AND P0, PT, R18, -0x1, PT ;  /* 0xffffffff1200780c */ /* 0x000fe20003f06270 */
[----:B------:R-:W-:Y:S01]  /*1e30*/  BSSY.RECONVERGENT B0, `(.L_x_33) ;  /* 0x000005c000007945 */ /* 0x000fe20003800200 */
[----:B------:R-:W-:Y:S02]  /*1e40*/  IMAD.MOV.U32 R30, RZ, RZ, R4 ;  /* 0x000000ffff1e7224 */ /* 0x000fe400078e0004 */
[----:B------:R-:W-:-:S09]  /*1e50*/  IMAD.MOV.U32 R31, RZ, RZ, R5 ;  /* 0x000000ffff1f7224 */ /* 0x000fd200078e0005 */
[----:B------:R-:W-:Y:S05]  /*1e60*/  @!P0 BRA `(.L_x_34) ;  /* 0x0000000400608947 */ /* 0x000fea0003800000 */
[----:B------:R-:W-:Y:S01]  /*1e70*/  ISETP.GE.U32.AND P1, PT, R17, 0x3, PT ;  /* 0x000000031100780c */ /* 0x000fe20003f26070 */
[----:B------:R-:W-:Y:S01]  /*1e80*/  BSSY.RECONVERGENT B1, `(.L_x_35) ;  /* 0x000003d000017945 */ /* 0x000fe20003800200 */
[----:B------:R-:W-:Y:S01]  /*1e90*/  LOP3.LUT R33, R32, 0x3, RZ, 0xc0, !PT ;  /* 0x0000000320217812 */ /* 0x000fe200078ec0ff */
[----:B------:R-:W-:-:S03]  /*1ea0*/  IMAD.MOV.U32 R3, RZ, RZ, RZ ;  /* 0x000000ffff037224 */ /* 0x000fc600078e00ff */
[----:B------:R-:W-:-:S07]  /*1eb0*/  ISETP.NE.AND P0, PT, R33, RZ, PT ;  /* 0x000000ff2100720c */ /* 0x000fce0003f05270 */
[----:B------:R-:W-:Y:S06]  /*1ec0*/  @!P1 BRA `(.L_x_36) ;  /* 0x0000000000e09947 */ /* 0x000fec0003800000 */
[----:B------:R-:W-:Y:S02]  /*1ed0*/  IADD3 R13, P1, PT, R28, 0x8, RZ ;  /* 0x000000081c0d7810 */ /* 0x000fe40007f3e0ff */
[----:B------:R-:W-:Y:S02]  /*1ee0*/  LOP3.LUT R3, R32, 0xfffffffc, RZ, 0xc0, !PT ;  /* 0xfffffffc20037812 */ /* 0x000fe400078ec0ff */
[----:B------:R-:W-:Y:S01]  /*1ef0*/  IADD3 R12, PT, PT, R24, 0x3, RZ ;  /* 0x00000003180c7810 */ /* 0x000fe20007ffe0ff */
[----:B------:R-:W-:Y:S02]  /*1f00*/  IMAD.X R14, RZ, RZ, R29, P1 ;  /* 0x000000ffff0e7224 */ /* 0x000fe400008e061d */
[----:B------:R-:W-:-:S07]  /*1f10*/  IMAD.MOV R0, RZ, RZ, -R3 ;  /* 0x000000ffff007224 */ /* 0x000fce00078e0a03 */
.L_x_37:
[----:B------:R-:W-:Y:S01]  /*1f20*/  VIADD R4, R12, 0xfffffffd ;  /* 0xfffffffd0c047836 */ /* 0x000fe20000000000 */
[----:B0-----:R-:W-:Y:S02]  /*1f30*/  R2UR UR4, R10 ;  /* 0x000000000a0472ca */ /* 0x001fe400000e0000 */
[----:B------:R-:W-:Y:S02]  /*1f40*/  R2UR UR5, R11 ;  /* 0x000000000b0572ca */ /* 0x000fe400000e0000 */
[----:B-1----:R-:W-:-:S04]  /*1f50*/  SHF.R.S32.HI R5, RZ, 0x1f, R4 ;  /* 0x0000001fff057819 */ /* 0x002fc80000011404 */
[----:B------:R-:W-:-:S04]  /*1f60*/  LEA.HI R5, R5, R4, RZ, 0xa ;  /* 0x0000000405057211 */ /* 0x000fc800078f50ff */
[C---:B------:R-:W-:Y:S02]  /*1f70*/  LOP3.LUT R7, R5.reuse, 0x3ffc00, RZ, 0xc0, !PT ;  /* 0x003ffc0005077812 */ /* 0x040fe400078ec0ff */
[----:B------:R-:W-:-:S03]  /*1f80*/  LEA.HI.SX32 R6, R5, R22, 0x16 ;  /* 0x0000001605067211 */ /* 0x000fc600078fb2ff */
[----:B------:R-:W-:-:S04]  /*1f90*/  IMAD.IADD R7, R4, 0x1, -R7 ;  /* 0x0000000104077824 */ /* 0x000fc800078e0a07 */
[----:B------:R-:W-:-:S04]  /*1fa0*/  IMAD R5, R7, 0x400, R6 ;  /* 0x0000040007057824 */ /* 0x000fc800078e0206 */
[----:B------:R-:W-:-:S06]  /*1fb0*/  IMAD.WIDE R4, R5, 0x4, R26 ;  /* 0x0000000405047825 */ /* 0x000fcc00078e021a */
[----:B------:R-:W2:Y:S01]  /*1fc0*/  LDG.E R5, desc[UR4][R4.64] ;  /* 0x0000000404057981 */ /* 0x000ea2000c1e1900 */
[----:B------:R-:W-:Y:S01]  /*1fd0*/  IADD3 R6, PT, PT, R12, -0x2, RZ ;  /* 0xfffffffe0c067810 */ /* 0x000fe20007ffe0ff */
[----:B------:R-:W-:Y:S01]  /*1fe0*/  IMAD.MOV.U32 R8, RZ, RZ, R13 ;  /* 0x000000ffff087224 */ /* 0x000fe200078e000d */
[----:B------:R-:W-:Y:S02]  /*1ff0*/  R2UR UR6, R10 ;  /* 0x000000000a0672ca */ /* 0x000fe400000e0000 */
[----:B------:R-:W-:Y:S02]  /*2000*/  SHF.R.S32.HI R7, RZ, 0x1f, R6 ;  /* 0x0000001fff077819 */ /* 0x000fe40000011406 */
[----:B------:R-:W-:Y:S02]  /*2010*/  R2UR UR7, R11 ;  /* 0x000000000b0772ca */ /* 0x000fe400000e0000 */
[----:B------:R-:W-:-:S04]  /*2020*/  LEA.HI R7, R7, R6, RZ, 0xa ;  /* 0x0000000607077211 */ /* 0x000fc800078f50ff */
[----:B------:R-:W-:-:S05]  /*2030*/  LOP3.LUT R9, R7, 0x3ffc00, RZ, 0xc0, !PT ;  /* 0x003ffc0007097812 */ /* 0x000fca00078ec0ff */
[----:B------:R-:W-:Y:S01]  /*2040*/  IMAD.IADD R9, R6, 0x1, -R9 ;  /* 0x0000000106097824 */ /* 0x000fe200078e0a09 */
[----:B------:R-:W-:-:S05]  /*2050*/  LEA.HI.SX32 R6, R7, R22, 0x16 ;  /* 0x0000001607067211 */ /* 0x000fca00078fb2ff */
[----:B------:R-:W-:Y:S02]  /*2060*/  IMAD R7, R9, 0x400, R6 ;  /* 0x0000040009077824 */ /* 0x000fe400078e0206 */
[----:B------:R-:W-:Y:S02]  /*2070*/  IMAD.MOV.U32 R9, RZ, RZ, R14 ;  /* 0x000000ffff097224 */ /* 0x000fe400078e000e */
[----:B------:R-:W-:-:S03]  /*2080*/  IMAD.WIDE R6, R7, 0x4, R26 ;  /* 0x0000000407067825 */ /* 0x000fc600078e021a */
[----:B--2---:R0:W-:Y:S04]  /*2090*/  ST.E desc[UR4][R8.64+-0x8], R5 ;  /* 0xfffff80508007985 */ /* 0x0041e8000c101904 */
[----:B------:R-:W2:Y:S01]  /*20a0*/  LDG.E R13, desc[UR6][R6.64] ;  /* 0x00000006060d7981 */ /* 0x000ea2000c1e1900 */
[----:B------:R-:W-:-:S05]  /*20b0*/  VIADD R4, R12, 0xffffffff ;  /* 0xffffffff0c047836 */ /* 0x000fca0000000000 */
[----:B------:R-:W-:-:S04]  /*20c0*/  SHF.R.S32.HI R15, RZ, 0x1f, R4 ;  /* 0x0000001fff0f7819 */ /* 0x000fc80000011404 */
[----:B------:R-:W-:-:S04]  /*20d0*/  LEA.HI R15, R15, R4, RZ, 0xa ;  /* 0x000000040f0f7211 */ /* 0x000fc800078f50ff */
[----:B------:R-:W-:-:S04]  /*20e0*/  LOP3.LUT R23, R15, 0x3ffc00, RZ, 0xc0, !PT ;  /* 0x003ffc000f177812 */ /* 0x000fc800078ec0ff */
[----:B------:R-:W-:Y:S02]  /*20f0*/  IADD3 R23, PT, PT, R4, -R23, RZ ;  /* 0x8000001704177210 */ /* 0x000fe40007ffe0ff */
[----:B------:R-:W-:-:S05]  /*2100*/  LEA.HI.SX32 R4, R15, R22, 0x16 ;  /* 0x000000160f047211 */ /* 0x000fca00078fb2ff */
[----:B------:R-:W-:-:S04]  /*2110*/  IMAD R23, R23, 0x400, R4 ;  /* 0x0000040017177824 */ /* 0x000fc800078e0204 */
[----:B0-----:R-:W-:Y:S01]  /*2120*/  IMAD.WIDE R4, R23, 0x4, R26 ;  /* 0x0000000417047825 */ /* 0x001fe200078e021a */
[----:B--2---:R0:W-:Y:S05]  /*2130*/  ST.E desc[UR4][R8.64+-0x4], R13 ;  /* 0xfffffc0d08007985 */ /* 0x0041ea000c101904 */
[----:B------:R-:W2:Y:S01]  /*2140*/  LDG.E R5, desc[UR6][R4.64] ;  /* 0x0000000604057981 */ /* 0x000ea2000c1e1900 */
        /* <DEDUP_REMOVED lines=9> */
[----:B------:R-:W-:Y:S01]  /*21e0*/  VIADD R0, R0, 0x4 ;  /* 0x0000000400007836 */ /* 0x000fe20000000000 */
[----:B0-----:R-:W-:Y:S02]  /*21f0*/  IADD3 R13, P2, PT, R8, 0x10, RZ ;  /* 0x00000010080d7810 */ /* 0x001fe40007f5e0ff */
[----:B------:R-:W-:-:S02]  /*2200*/  IADD3 R12, PT, PT, R12, 0x4, RZ ;  /* 0x000000040c0c7810 */ /* 0x000fc40007ffe0ff */
[----:B------:R-:W-:Y:S01]  /*2210*/  ISETP.NE.AND P1, PT, R0, RZ, PT ;  /* 0x000000ff0000720c */ /* 0x000fe20003f25270 */
[----:B------:R-:W-:Y:S01]  /*2220*/  IMAD.X R14, RZ, RZ, R9, P2 ;  /* 0x000000ffff0e7224 */ /* 0x000fe200010e0609 */
[----:B--2---:R1:W-:Y:S11]  /*2230*/  ST.E desc[UR4][R8.64+0x4], R7 ;  /* 0x0000040708007985 */ /* 0x0043f6000c101904 */
[----:B------:R-:W-:Y:S05]  /*2240*/  @P1 BRA `(.L_x_37) ;  /* 0xfffffffc00341947 */ /* 0x000fea000383ffff */
.L_x_36:
[----:B------:R-:W-:Y:S05]  /*2250*/  BSYNC.RECONVERGENT B1 ;  /* 0x0000000000017941 */ /* 0x000fea0003800200 */
.L_x_35:
[----:B------:R-:W-:Y:S05]  /*2260*/  @!P0 BRA `(.L_x_34) ;  /* 0x0000000000608947 */ /* 0x000fea0003800000 */
[----:B-1----:R-:W-:-:S04]  /*2270*/  IMAD.WIDE.U32 R4, R3, 0x4, R28 ;  /* 0x0000000403047825 */ /* 0x002fc800078e001c */
[----:B------:R-:W-:Y:S02]  /*2280*/  IMAD.MOV R0, RZ, RZ, -R33 ;  /* 0x000000ffff007224 */ /* 0x000fe400078e0a21 */
[----:B------:R-:W-:Y:S02]  /*2290*/  IMAD.MOV.U32 R6, RZ, RZ, R4 ;  /* 0x000000ffff067224 */ /* 0x000fe400078e0004 */
[----:B------:R-:W-:Y:S02]  /*22a0*/  IMAD.MOV.U32 R9, RZ, RZ, R5 ;  /* 0x000000ffff097224 */ /* 0x000fe400078e0005 */
[----:B------:R-:W-:-:S07]  /*22b0*/  IMAD.IADD R3, R24, 0x1, R3 ;  /* 0x0000000118037824 */ /* 0x000fce00078e0203 */
.L_x_38:
[----:B--2---:R-:W-:Y:S02]  /*22c0*/  SHF.R.S32.HI R4, RZ, 0x1f, R3 ;  /* 0x0000001fff047819 */ /* 0x004fe40000011403 */
[----:B0-----:R-:W-:Y:S02]  /*22d0*/  R2UR UR4, R10 ;  /* 0x000000000a0472ca */ /* 0x001fe400000e0000 */
[----:B------:R-:W-:Y:S02]  /*22e0*/  LEA.HI R5, R4, R3, RZ, 0xa ;  /* 0x0000000304057211 */ /* 0x000fe400078f50ff */
[----:B------:R-:W-:Y:S02]  /*22f0*/  R2UR UR5, R11 ;  /* 0x000000000b0572ca */ /* 0x000fe400000e0000 */
[C---:B------:R-:W-:Y:S02]  /*2300*/  LOP3.LUT R4, R5.reuse, 0x3ffc00, RZ, 0xc0, !PT ;  /* 0x003ffc0005047812 */ /* 0x040fe400078ec0ff */
[----:B------:R-:W-:-:S03]  /*2310*/  LEA.HI.SX32 R5, R5, R22, 0x16 ;  /* 0x0000001605057211 */ /* 0x000fc600078fb2ff */
[----:B------:R-:W-:-:S05]  /*2320*/  IMAD.IADD R4, R3, 0x1, -R4 ;  /* 0x0000000103047824 */ /* 0x000fca00078e0a04 */
[----:B------:R-:W-:-:S05]  /*2330*/  LEA R5, R4, R5, 0xa ;  /* 0x0000000504057211 */ /* 0x000fca00078e50ff */
[----:B------:R-:W-:-:S05]  /*2340*/  IMAD.WIDE R4, R5, 0x4, R26 ;  /* 0x0000000405047825 */ /* 0x000fca00078e021a */
[----:B------:R0:W2:Y:S01]  /*2350*/  LDG.E R7, desc[UR4][R4.64] ;  /* 0x0000000404077981 */ /* 0x0000a2000c1e1900 */
[----:B------:R-:W-:Y:S02]  /*2360*/  VIADD R0, R0, 0x1 ;  /* 0x0000000100007836 */ /* 0x000fe40000000000 */
[----:B------:R-:W-:-:S03]  /*2370*/  VIADD R3, R3, 0x1 ;  /* 0x0000000103037836 */ /* 0x000fc60000000000 */
[----:B------:R-:W-:Y:S01]  /*2380*/  ISETP.NE.AND P0, PT, R0, RZ, PT ;  /* 0x000000ff0000720c */ /* 0x000fe20003f05270 */
[----:B0-----:R-:W-:Y:S01]  /*2390*/  IMAD.MOV.U32 R4, RZ, RZ, R6 ;  /* 0x000000ffff047224 */ /* 0x001fe200078e0006 */
[----:B------:R-:W-:Y:S01]  /*23a0*/  IADD3 R6, P1, PT, R6, 0x4, RZ ;  /* 0x0000000406067810 */ /* 0x000fe20007f3e0ff */
[----:B------:R-:W-:-:S04]  /*23b0*/  IMAD.MOV.U32 R5, RZ, RZ, R9 ;  /* 0x000000ffff057224 */ /* 0x000fc800078e0009 */
[----:B------:R-:W-:Y:S01]  /*23c0*/  IMAD.X R9, RZ, RZ, R9, P1 ;  /* 0x000000ffff097224 */ /* 0x000fe200008e0609 */
[----:B--2---:R2:W-:Y:S05]  /*23d0*/  ST.E desc[UR4][R4.64], R7 ;  /* 0x0000000704007985 */ /* 0x0045ea000c101904 */
[----:B------:R-:W-:Y:S05]  /*23e0*/  @P0 BRA `(.L_x_38) ;  /* 0xfffffffc00b40947 */ /* 0x000fea000383ffff */
.L_x_34:
[----:B------:R-:W-:Y:S05]  /*23f0*/  BSYNC.RECONVERGENT B0 ;  /* 0x0000000000007941 */ /* 0x000fea0003800200 */
.L_x_33:
[----:B------:R-:W-:Y:S01]  /*2400*/  ISETP.GE.AND P0, PT, R25, 0x1, PT ;  /* 0x000000011900780c */ /* 0x000fe20003f06270 */
[----:B------:R-:W-:-:S12]  /*2410*/  BSSY.RECONVERGENT B0, `(.L_x_39) ;  /* 0x000005b000007945 */ /* 0x000fd80003800200 */
[----:B------:R-:W-:Y:S05]  /*2420*/  @!P0 BRA `(.L_x_40) ;  /* 0x0000000400648947 */ /* 0x000fea0003800000 */
[----:B------:R-:W-:Y:S01]  /*2430*/  IADD3 R0, PT, PT, R16, -R19, RZ ;  /* 0x8000001310007210 */ /* 0x000fe20007ffe0ff */
[----:B------:R-:W-:Y:S01]  /*2440*/  BSSY.RECONVERGENT B1, `(.L_x_41) ;  /* 0x000003e000017945 */ /* 0x000fe20003800200 */
[----:B------:R-:W-:Y:S01]  /*2450*/  LOP3.LUT R33, R25, 0x3, RZ, 0xc0, !PT ;  /* 0x0000000319217812 */ /* 0x000fe200078ec0ff */
[----:B------:R-:W-:Y:S01]  /*2460*/  IMAD.MOV.U32 R3, RZ, RZ, RZ ;  /* 0x000000ffff037224 */ /* 0x000fe200078e00ff */
[----:B------:R-:W-:Y:S02]  /*2470*/  ISETP.GT.U32.AND P1, PT, R0, -0x4, PT ;  /* 0xfffffffc0000780c */ /* 0x000fe40003f24070 */
[----:B------:R-:W-:-:S11]  /*2480*/  ISETP.NE.AND P0, PT, R33, RZ, PT ;  /* 0x000000ff2100720c */ /* 0x000fd60003f05270 */
[----:B------:R-:W-:Y:S05]  /*2490*/  @P1 BRA `(.L_x_42) ;  /* 0x0000000000e01947 */ /* 0x000fea0003800000 */
[----:B------:R-:W-:Y:S01]  /*24a0*/  IADD3 R13, P1, PT, R30, 0x8, RZ ;  /* 0x000000081e0d7810 */ /* 0x000fe20007f3e0ff */
[----:B------:R-:W-:Y:S01]  /*24b0*/  VIADD R12, R16, 0x4 ;  /* 0x00000004100c7836 */ /* 0x000fe20000000000 */
[----:B------:R-:W-:-:S03]  /*24c0*/  LOP3.LUT R3, R25, 0x7ffffffc, RZ, 0xc0, !PT ;  /* 0x7ffffffc19037812 */ /* 0x000fc600078ec0ff */
[----:B------:R-:W-:Y:S02]  /*24d0*/  IMAD.X R14, RZ, RZ, R31, P1 ;  /* 0x000000ffff0e7224 */ /* 0x000fe400008e061f */
[----:B------:R-:W-:-:S07]  /*24e0*/  IMAD.MOV R0, RZ, RZ, -R3 ;  /* 0x000000ffff007224 */ /* 0x000fce00078e0a03 */
.L_x_43:
[----:B--2---:R-:W-:Y:S01]  /*24f0*/  VIADD R4, R12, 0xfffffffd ;  /* 0xfffffffd0c047836 */ /* 0x004fe20000000000 */
[----:B0-----:R-:W-:Y:S02]  /*2500*/  R2UR UR4, R10 ;  /* 0x000000000a0472ca */ /* 0x001fe400000e0000 */
[----:B------:R-:W-:Y:S02]  /*2510*/  R2UR UR5, R11 ;  /* 0x000000000b0572ca */ /* 0x000fe400000e0000 */
[----:B-1-3--:R-:W-:-:S04]  /*2520*/  SHF.R.S32.HI R5, RZ, 0x1f, R4 ;  /* 0x0000001fff057819 */ /* 0x00afc80000011404 */
[----:B------:R-:W-:-:S04]  /*2530*/  LEA.HI R5, R5, R4, RZ, 0xa ;  /* 0x0000000405057211 */ /* 0x000fc800078f50ff */
[C---:B------:R-:W-:Y:S02]  /*2540*/  LOP3.LUT R7, R5.reuse, 0x3ffc00, RZ, 0xc0, !PT ;  /* 0x003ffc0005077812 */ /* 0x040fe400078ec0ff */
[----:B------:R-:W-:Y:S02]  /*2550*/  LEA.HI.SX32 R6, R5, R22, 0x16 ;  /* 0x0000001605067211 */ /* 0x000fe400078fb2ff */
[----:B------:R-:W-:-:S05]  /*2560*/  IADD3 R7, PT, PT, R4, -R7, RZ ;  /* 0x8000000704077210 */ /* 0x000fca0007ffe0ff */
[----:B------:R-:W-:-:S04]  /*2570*/  IMAD R5, R7, 0x400, R6 ;  /* 0x0000040007057824 */ /* 0x000fc800078e0206 */
[----:B------:R-:W-:-:S06]  /*2580*/  IMAD.WIDE R4, R5, 0x4, R26 ;  /* 0x0000000405047825 */ /* 0x000fcc00078e021a */
[----:B------:R-:W2:Y:S01]  /*2590*/  LDG.E R5, desc[UR4][R4.64] ;  /* 0x0000000404057981 */ /* 0x000ea2000c1e1900 */
[----:B------:R-:W-:Y:S01]  /*25a0*/  VIADD R6, R12, 0xfffffffe ;  /* 0xfffffffe0c067836 */ /* 0x000fe20000000000 */
[----:B------:R-:W-:Y:S01]  /*25b0*/  R2UR UR6, R10 ;  /* 0x000000000a0672ca */ /* 0x000fe200000e0000 */
[----:B------:R-:W-:Y:S01]  /*25c0*/  IMAD.MOV.U32 R8, RZ, RZ, R13 ;  /* 0x000000ffff087224 */ /* 0x000fe200078e000d */
[----:B------:R-:W-:Y:S02]  /*25d0*/  R2UR UR7, R11 ;  /* 0x000000000b0772ca */ /* 0x000fe400000e0000 */
[----:B------:R-:W-:-:S04]  /*25e0*/  SHF.R.S32.HI R7, RZ, 0x1f, R6 ;  /* 0x0000001fff077819 */ /* 0x000fc80000011406 */
[----:B------:R-:W-:-:S04]  /*25f0*/  LEA.HI R7, R7, R6, RZ, 0xa ;  /* 0x0000000607077211 */ /* 0x000fc800078f50ff */
[----:B------:R-:W-:-:S05]  /*2600*/  LOP3.LUT R9, R7, 0x3ffc00, RZ, 0xc0, !PT ;  /* 0x003ffc0007097812 */ /* 0x000fca00078ec0ff */
[----:B------:R-:W-:Y:S01]  /*2610*/  IMAD.IADD R9, R6, 0x1, -R9 ;  /* 0x0000000106097824 */ /* 0x000fe200078e0a09 */
[----:B------:R-:W-:-:S05]  /*2620*/  LEA.HI.SX32 R6, R7, R22, 0x16 ;  /* 0x0000001607067211 */ /* 0x000fca00078fb2ff */
[----:B------:R-:W-:Y:S01]  /*2630*/  IMAD R7, R9, 0x400, R6 ;  /* 0x0000040009077824 */ /* 0x000fe200078e0206 */
[----:B------:R-:W-:-:S03]  /*2640*/  MOV R9, R14 ;  /* 0x0000000e00097202 */ /* 0x000fc60000000f00 */
[----:B------:R-:W-:Y:S02]  /*2650*/  IMAD.WIDE R6, R7, 0x4, R26 ;  /* 0x0000000407067825 */ /* 0x000fe400078e021a */
[----:B--2---:R0:W-:Y:S04]  /*2660*/  ST.E desc[UR4][R8.64+-0x8], R5 ;  /* 0xfffff80508007985 */ /* 0x0041e8000c101904 */
[----:B------:R-:W2:Y:S01]  /*2670*/  LDG.E R13, desc[UR6][R6.64] ;  /* 0x00000006060d7981 */ /* 0x000ea2000c1e1900 */
[----:B------:R-:W-:-:S05]  /*2680*/  VIADD R4, R12, 0xffffffff ;  /* 0xffffffff0c047836 */ /* 0x000fca0000000000 */
[----:B------:R-:W-:-:S04]  /*2690*/  SHF.R.S32.HI R15, RZ, 0x1f, R4 ;  /* 0x0000001fff0f7819 */ /* 0x000fc80000011404 */
[----:B------:R-:W-:-:S04]  /*26a0*/  LEA.HI R15, R15, R4, RZ, 0xa ;  /* 0x000000040f0f7211 */ /* 0x000fc800078f50ff */
[----:B------:R-:W-:-:S05]  /*26b0*/  LOP3.LUT R23, R15, 0x3ffc00, RZ, 0xc0, !PT ;  /* 0x003ffc000f177812 */ /* 0x000fca00078ec0ff */
[----:B------:R-:W-:Y:S01]  /*26c0*/  IMAD.IADD R23, R4, 0x1, -R23 ;  /* 0x0000000104177824 */ /* 0x000fe200078e0a17 */
        /* <DEDUP_REMOVED lines=14> */
[----:B------:R-:W-:Y:S01]  /*27b0*/  IADD3 R0, PT, PT, R0, 0x4, RZ ;  /* 0x0000000400007810 */ /* 0x000fe20007ffe0ff */
[----:B------:R-:W-:Y:S01]  /*27c0*/  VIADD R12, R12, 0x4 ;  /* 0x000000040c0c7836 */ /* 0x000fe20000000000 */
[----:B0-----:R-:W-:Y:S02]  /*27d0*/  IADD3 R13, P2, PT, R8, 0x10, RZ ;  /* 0x00000010080d7810 */ /* 0x001fe40007f5e0ff */
[----:B------:R-:W-:-:S03]  /*27e0*/  ISETP.NE.AND P1, PT, R0, RZ, PT ;  /* 0x000000ff0000720c */ /* 0x000fc60003f25270 */
[----:B------:R-:W-:Y:S01]  /*27f0*/  IMAD.X R14, RZ, RZ, R9, P2 ;  /* 0x000000ffff0e7224 */ /* 0x000fe200010e0609 */
[----:B--2---:R3:W-:Y:S09]  /*2800*/  ST.E desc[UR4][R8.64+0x4], R7 ;  /* 0x0000040708007985 */ /* 0x0047f2000c101904 */
[----:B------:R-:W-:Y:S05]  /*2810*/  @P1 BRA `(.L_x_43) ;  /* 0xfffffffc00341947 */ /* 0x000fea000383ffff */
.L_x_42:
[----:B------:R-:W-:Y:S05]  /*2820*/  BSYNC.RECONVERGENT B1 ;  /* 0x0000000000017941 */ /* 0x000fea0003800200 */
.L_x_41:
[----:B------:R-:W-:Y:S05]  /*2830*/  @!P0 BRA `(.L_x_40) ;  /* 0x0000000000608947 */ /* 0x000fea0003800000 */
[----:B-123--:R-:W-:Y:S01]  /*2840*/  IMAD.WIDE.U32 R4, R3, 0x4, R30 ;  /* 0x0000000403047825 */ /* 0x00efe200078e001e */
[----:B------:R-:W-:-:S03]  /*2850*/  IADD3 R3, PT, PT, R24, R3, R17 ;  /* 0x0000000318037210 */ /* 0x000fc60007ffe011 */
[----:B------:R-:W-:Y:S02]  /*2860*/  IMAD.MOV R0, RZ, RZ, -R33 ;  /* 0x000000ffff007224 */ /* 0x000fe400078e0a21 */
[----:B------:R-:W-:Y:S02]  /*2870*/  IMAD.MOV.U32 R6, RZ, RZ, R4 ;  /* 0x000000ffff067224 */ /* 0x000fe400078e0004 */
[----:B------:R-:W-:-:S07]  /*2880*/  IMAD.MOV.U32 R9, RZ, RZ, R5 ;  /* 0x000000ffff097224 */ /* 0x000fce00078e0005 */
.L_x_44:
[----:B------:R-:W-:Y:S02]  /*2890*/  IADD3 R3, PT, PT, R3, 0x1, RZ ;  /* 0x0000000103037810 */ /* 0x000fe40007ffe0ff */
[----:B0-----:R-:W-:Y:S02]  /*28a0*/  R2UR UR4, R10 ;  /* 0x000000000a0472ca */ /* 0x001fe400000e0000 */
[----:B----4-:R-:W-:Y:S02]  /*28b0*/  SHF.R.S32.HI R4, RZ, 0x1f, R3 ;  /* 0x0000001fff047819 */ /* 0x010fe40000011403 */
[----:B------:R-:W-:Y:S02]  /*28c0*/  R2UR UR5, R11 ;  /* 0x000000000b0572ca */ /* 0x000fe400000e0000 */
[----:B------:R-:W-:-:S04]  /*28d0*/  LEA.HI R5, R4, R3, RZ, 0xa ;  /* 0x0000000304057211 */ /* 0x000fc800078f50ff */
[C---:B------:R-:W-:Y:S02]  /*28e0*/  LOP3.LUT R4, R5.reuse, 0x3ffc00, RZ, 0xc0, !PT ;  /* 0x003ffc0005047812 */ /* 0x040fe400078ec0ff */
[----:B------:R-:W-:-:S03]  /*28f0*/  LEA.HI.SX32 R5, R5, R22, 0x16 ;  /* 0x0000001605057211 */ /* 0x000fc600078fb2ff */
[----:B------:R-:W-:-:S04]  /*2900*/  IMAD.IADD R4, R3, 0x1, -R4 ;  /* 0x0000000103047824 */ /* 0x000fc800078e0a04 */
[----:B------:R-:W-:-:S04]  /*2910*/  IMAD R5, R4, 0x400, R5 ;  /* 0x0000040004057824 */ /* 0x000fc800078e0205 */
[----:B------:R-:W-:-:S05]  /*2920*/  IMAD.WIDE R4, R5, 0x4, R26 ;  /* 0x0000000405047825 */ /* 0x000fca00078e021a */
[----:B------:R0:W2:Y:S01]  /*2930*/  LDG.E R7, desc[UR4][R4.64] ;  /* 0x0000000404077981 */ /* 0x0000a2000c1e1900 */
[----:B------:R-:W-:-:S05]  /*2940*/  VIADD R0, R0, 0x1 ;  /* 0x0000000100007836 */ /* 0x000fca0000000000 */
[----:B------:R-:W-:Y:S01]  /*2950*/  ISETP.NE.AND P0, PT, R0, RZ, PT ;  /* 0x000000ff0000720c */ /* 0x000fe20003f05270 */
[----:B0-----:R-:W-:Y:S01]  /*2960*/  IMAD.MOV.U32 R4, RZ, RZ, R6 ;  /* 0x000000ffff047224 */ /* 0x001fe200078e0006 */
[----:B------:R-:W-:Y:S01]  /*2970*/  IADD3 R6, P1, PT, R6, 0x4, RZ ;  /* 0x0000000406067810 */ /* 0x000fe20007f3e0ff */
[----:B------:R-:W-:-:S03]  /*2980*/  IMAD.MOV.U32 R5, RZ, RZ, R9 ;  /* 0x000000ffff057224 */ /* 0x000fc600078e0009 */
[----:B------:R-:W-:Y:S02]  /*2990*/  IADD3.X R9, PT, PT, RZ, R9, RZ, P1, !PT ;  /* 0x00000009ff097210 */ /* 0x000fe40000ffe4ff */
[----:B--2---:R4:W-:Y:S05]  /*29a0*/  ST.E desc[UR4][R4.64], R7 ;  /* 0x0000000704007985 */ /* 0x0049ea000c101904 */
[----:B------:R-:W-:Y:S05]  /*29b0*/  @P0 BRA `(.L_x_44) ;  /* 0xfffffffc00b40947 */ /* 0x000fea000383ffff */
.L_x_40:
[----:B------:R-:W-:Y:S05]  /*29c0*/  BSYNC.RECONVERGENT B0 ;  /* 0x0000000000007941 */ /* 0x000fea0003800200 */
.L_x_39:
[----:B------:R-:W-:Y:S01]  /*29d0*/  ISETP.GE.AND P0, PT, R25, 0x1, PT ;  /* 0x000000011900780c */ /* 0x000fe20003f06270 */
[----:B------:R-:W-:Y:S01]  /*29e0*/  BSSY.RECONVERGENT B0, `(.L_x_45) ;  /* 0x0000030000007945 */ /* 0x000fe20003800200 */
[----:B-1-3--:R-:W-:Y:S02]  /*29f0*/  IMAD.MOV.U32 R8, RZ, RZ, RZ ;  /* 0x000000ffff087224 */ /* 0x00afe400078e00ff */
[----:B------:R-:W-:Y:S01]  /*2a00*/  ISETP.LT.OR P0, PT, R18, -0x1, !P0 ;  /* 0xffffffff1200780c */ /* 0x000fe20004701670 */
[----:B------:R-:W-:-:S12]  /*2a10*/  IMAD.MOV.U32 R0, RZ, RZ, RZ ;  /* 0x000000ffff007224 */ /* 0x000fd800078e00ff */
[----:B------:R-:W-:Y:S05]  /*2a20*/  @P0 BRA `(.L_x_46) ;  /* 0x0000000000ac0947 */ /* 0x000fea0003800000 */
[----:B------:R-:W-:Y:S02]  /*2a30*/  IMAD.MOV.U32 R0, RZ, RZ, RZ ;  /* 0x000000ffff007224 */ /* 0x000fe400078e00ff */
[----:B------:R-:W-:-:S07]  /*2a40*/  IMAD.MOV.U32 R8, RZ, RZ, RZ ;  /* 0x000000ffff087224 */ /* 0x000fce00078e00ff */
.L_x_50:
[----:B0-----:R-:W-:Y:S01]  /*2a50*/  R2UR UR4, R10 ;  /* 0x000000000a0472ca */ /* 0x001fe200000e0000 */
[----:B------:R-:W-:Y:S01]  /*2a60*/  IMAD.MOV.U32 R6, RZ, RZ, R30 ;  /* 0x000000ffff067224 */ /* 0x000fe200078e001e */
[C---:B------:R-:W-:Y:S01]  /*2a70*/  R2UR UR5, R11.reuse ;  /* 0x000000000b0572ca */ /* 0x040fe200000e0000 */
[----:B-12-4-:R-:W-:Y:S01]  /*2a80*/  IMAD.WIDE R4, R8, 0x4, R28 ;  /* 0x0000000408047825 */ /* 0x016fe200078e021c */
[----:B------:R-:W-:Y:S02]  /*2a90*/  R2UR UR6, R10 ;  /* 0x000000000a0672ca */ /* 0x000fe400000e0000 */
[----:B------:R-:W-:Y:S02]  /*2aa0*/  R2UR UR7, R11 ;  /* 0x000000000b0772ca */ /* 0x000fe400000e0000 */
[----:B------:R-:W-:-:S03]  /*2ab0*/  MOV R7, R31 ;  /* 0x0000001f00077202 */ /* 0x000fc60000000f00 */
[----:B------:R-:W-:-:S04]  /*2ac0*/  IMAD.WIDE R6, R0, 0x4, R6 ;  /* 0x0000000400067825 */ /* 0x000fc800078e0206 */
[----:B------:R-:W2:Y:S04]  /*2ad0*/  LD.E R9, desc[UR4][R4.64] ;  /* 0x0000000404097980 */ /* 0x000ea8000c101900 */
[----:B------:R-:W2:Y:S01]  /*2ae0*/  LD.E R6, desc[UR6][R6.64] ;  /* 0x0000000606067980 */ /* 0x000ea2000c101900 */
[----:B------:R-:W-:Y:S01]  /*2af0*/  BSSY.RECONVERGENT B1, `(.L_x_47) ;  /* 0x000001a000017945 */ /* 0x000fe20003800200 */
[----:B--2---:R-:W-:-:S13]  /*2b00*/  ISETP.GT.AND P0, PT, R9, R6, PT ;  /* 0x000000060900720c */ /* 0x004fda0003f04270 */
[----:B------:R-:W-:Y:S05]  /*2b10*/  @P0 BRA `(.L_x_48) ;  /* 0x0000000000300947 */ /* 0x000fea0003800000 */
[----:B------:R-:W-:Y:S01]  /*2b20*/  SHF.R.S32.HI R3, RZ, 0x1f, R24 ;  /* 0x0000001fff037819 */ /* 0x000fe20000011418 */
[----:B------:R-:W-:Y:S01]  /*2b30*/  VIADD R8, R8, 0x1 ;  /* 0x0000000108087836 */ /* 0x000fe20000000000 */
[----:B------:R-:W-:Y:S02]  /*2b40*/  R2UR UR4, R10 ;  /* 0x000000000a0472ca */ /* 0x000fe400000e0000 */
[----:B------:R-:W-:Y:S02]  /*2b50*/  LEA.HI R3, R3, R24, RZ, 0xa ;  /* 0x0000001803037211 */ /* 0x000fe400078f50ff */
[----:B------:R-:W-:Y:S02]  /*2b60*/  R2UR UR5, R11 ;  /* 0x000000000b0572ca */ /* 0x000fe400000e0000 */
[C---:B------:R-:W-:Y:S02]  /*2b70*/  LOP3.LUT R5, R3.reuse, 0x3ffc00, RZ, 0xc0, !PT ;  /* 0x003ffc0003057812 */ /* 0x040fe400078ec0ff */
[----:B------:R-:W-:-:S03]  /*2b80*/  LEA.HI.SX32 R4, R3, R22, 0x16 ;  /* 0x0000001603047211 */ /* 0x000fc600078fb2ff */
[----:B------:R-:W-:-:S04]  /*2b90*/  IMAD.IADD R5, R24, 0x1, -R5 ;  /* 0x0000000118057824 */ /* 0x000fc800078e0a05 */
[----:B------:R-:W-:-:S04]  /*2ba0*/  IMAD R5, R5, 0x400, R4 ;  /* 0x0000040005057824 */ /* 0x000fc800078e0204 */
[----:B------:R-:W-:-:S05]  /*2bb0*/  IMAD.WIDE R4, R5, 0x4, R26 ;  /* 0x0000000405047825 */ /* 0x000fca00078e021a */
[----:B------:R1:W-:Y:S01]  /*2bc0*/  STG.E desc[UR4][R4.64], R9 ;  /* 0x0000000904007986 */ /* 0x0003e2000c101904 */
[----:B------:R-:W-:Y:S05]  /*2bd0*/  BRA `(.L_x_49) ;  /* 0x00000000002c7947 */ /* 0x000fea0003800000 */
.L_x_48:
[----:B------:R-:W-:Y:S02]  /*2be0*/  SHF.R.S32.HI R3, RZ, 0x1f, R24 ;  /* 0x0000001fff037819 */ /* 0x000fe40000011418 */
[----:B------:R-:W-:Y:S02]  /*2bf0*/  R2UR UR4, R10 ;  /* 0x000000000a0472ca */ /* 0x000fe400000e0000 */
[----:B------:R-:W-:Y:S02]  /*2c00*/  LEA.HI R3, R3, R24, RZ, 0xa ;  /* 0x0000001803037211 */ /* 0x000fe400078f50ff */
[----:B------:R-:W-:Y:S02]  /*2c10*/  R2UR UR5, R11 ;  /* 0x000000000b0572ca */ /* 0x000fe400000e0000 */
[C---:B------:R-:W-:Y:S02]  /*2c20*/  LOP3.LUT R5, R3.reuse, 0x3ffc00, RZ, 0xc0, !PT ;  /* 0x003ffc0003057812 */ /* 0x040fe400078ec0ff */
[----:B------:R-:W-:-:S02]  /*2c30*/  LEA.HI.SX32 R4, R3, R22, 0x16 ;  /* 0x0000001603047211 */ /* 0x000fc400078fb2ff */
[----:B------:R-:W-:Y:S01]  /*2c40*/  IADD3 R0, PT, PT, R0, 0x1, RZ ;  /* 0x0000000100007810 */ /* 0x000fe20007ffe0ff */
[----:B------:R-:W-:-:S04]  /*2c50*/  IMAD.IADD R5, R24, 0x1, -R5 ;  /* 0x0000000118057824 */ /* 0x000fc800078e0a05 */
[----:B------:R-:W-:-:S04]  /*2c60*/  IMAD R5, R5, 0x400, R4 ;  /* 0x0000040005057824 */ /* 0x000fc800078e0204 */
[----:B------:R-:W-:-:S05]  /*2c70*/  IMAD.WIDE R4, R5, 0x4, R26 ;  /* 0x0000000405047825 */ /* 0x000fca00078e021a */
[----:B------:R0:W-:Y:S02]  /*2c80*/  STG.E desc[UR4][R4.64], R6 ;  /* 0x0000000604007986 */ /* 0x0001e4000c101904 */
.L_x_49:
[----:B------:R-:W-:Y:S05]  /*2c90*/  BSYNC.RECONVERGENT B1 ;  /* 0x0000000000017941 */ /* 0x000fea0003800200 */
.L_x_47:
[----:B------:R-:W-:Y:S01]  /*2ca0*/  ISETP.GE.AND P0, PT, R0, R25, PT ;  /* 0x000000190000720c */ /* 0x000fe20003f06270 */
[----:B------:R-:W-:Y:S01]  /*2cb0*/  VIADD R24, R24, 0x1 ;  /* 0x0000000118187836 */ /* 0x000fe20000000000 */
[----:B------:R-:W-:-:S13]  /*2cc0*/  ISETP.LE.AND P1, PT, R8, R17, PT ;  /* 0x000000110800720c */ /* 0x000fda0003f23270 */
[----:B------:R-:W-:Y:S05]  /*2cd0*/  @!P0 BRA P1, `(.L_x_50) ;  /* 0xfffffffc005c8947 */ /* 0x000fea000083ffff */
.L_x_46:
[----:B------:R-:W-:Y:S05]  /*2ce0*/  BSYNC.RECONVERGENT B0 ;  /* 0x0000000000007941 */ /* 0x000fea0003800200 */
.L_x_45:
[----:B------:R-:W-:Y:S01]  /*2cf0*/  ISETP.GE.AND P0, PT, R17, R8, PT ;  /* 0x000000081100720c */ /* 0x000fe20003f06270 */
[----:B------:R-:W-:-:S12]  /*2d00*/  BSSY.RECONVERGENT B0, `(.L_x_51) ;  /* 0x0000056000007945 */ /* 0x000fd80003800200 */
[----:B------:R-:W-:Y:S05]  /*2d10*/  @!P0 BRA `(.L_x_52) ;  /* 0x0000000400508947 */ /* 0x000fea0003800000 */
[--C-:B------:R-:W-:Y:S01]  /*2d20*/  IMAD.IADD R32, R32, 0x1, -R8.reuse ;  /* 0x0000000120207824 */ /* 0x100fe200078e0a08 */
[----:B------:R-:W-:Y:S01]  /*2d30*/  BSSY.RECONVERGENT B1, `(.L_x_53) ;  /* 0x0000019000017945 */ /* 0x000fe20003800200 */
[----:B------:R-:W-:-:S03]  /*2d40*/  IMAD.MOV.U32 R3, RZ, RZ, R8 ;  /* 0x000000ffff037224 */ /* 0x000fc600078e0008 */
[----:B------:R-:W-:-:S13]  /*2d50*/  LOP3.LUT P0, R32, R32, 0x3, RZ, 0xc0, !PT ;  /* 0x0000000320207812 */ /* 0x000fda000780c0ff */
[----:B------:R-:W-:Y:S05]  /*2d60*/  @!P0 BRA `(.L_x_54) ;  /* 0x0000000000548947 */ /* 0x000fea0003800000 */
[----:B------:R-:W-:Y:S01]  /*2d70*/  BSSY.RECONVERGENT B2, `(.L_x_54) ;  /* 0x0000014000027945 */ /* 0x000fe20003800200 */
[----:B-1----:R-:W-:Y:S02]  /*2d80*/  IMAD.MOV R9, RZ, RZ, -R32 ;  /* 0x000000ffff097224 */ /* 0x002fe400078e0a20 */
[----:B------:R-:W-:-:S07]  /*2d90*/  IMAD.MOV.U32 R3, RZ, RZ, R8 ;  /* 0x000000ffff037224 */ /* 0x000fce00078e0008 */
.L_x_55:
[----:B0-----:R-:W-:Y:S01]  /*2da0*/  R2UR UR4, R10 ;  /* 0x000000000a0472ca */ /* 0x001fe200000e0000 */
[----:B-12-4-:R-:W-:Y:S01]  /*2db0*/  IMAD.WIDE R4, R3, 0x4, R28 ;  /* 0x0000000403047825 */ /* 0x016fe200078e021c */
[----:B------:R-:W-:-:S13]  /*2dc0*/  R2UR UR5, R11 ;  /* 0x000000000b0572ca */ /* 0x000fda00000e0000 */
[----:B------:R-:W2:Y:S01]  /*2dd0*/  LD.E R5, desc[UR4][R4.64] ;  /* 0x0000000404057980 */ /* 0x000ea2000c101900 */
[----:B------:R-:W-:Y:S01]  /*2de0*/  SHF.R.S32.HI R7, RZ, 0x1f, R24 ;  /* 0x0000001fff077819 */ /* 0x000fe20000011418 */
[----:B------:R-:W-:Y:S02]  /*2df0*/  VIADD R9, R9, 0x1 ;  /* 0x0000000109097836 */ /* 0x000fe40000000000 */
[----:B------:R-:W-:Y:S01]  /*2e00*/  VIADD R3, R3, 0x1 ;  /* 0x0000000103037836 */ /* 0x000fe20000000000 */
[----:B------:R-:W-:Y:S02]  /*2e10*/  LEA.HI R7, R7, R24, RZ, 0xa ;  /* 0x0000001807077211 */ /* 0x000fe400078f50ff */
[----:B------:R-:W-:Y:S02]  /*2e20*/  ISETP.NE.AND P0, PT, R9, RZ, PT ;  /* 0x000000ff0900720c */ /* 0x000fe40003f05270 */
[C---:B------:R-:W-:Y:S02]  /*2e30*/  LOP3.LUT R13, R7.reuse, 0x3ffc00, RZ, 0xc0, !PT ;  /* 0x003ffc00070d7812 */ /* 0x040fe400078ec0ff */
[----:B------:R-:W-:-:S02]  /*2e40*/  LEA.HI.SX32 R6, R7, R22, 0x16 ;  /* 0x0000001607067211 */ /* 0x000fc400078fb2ff */
[----:B------:R-:W-:Y:S01]  /*2e50*/  IADD3 R13, PT, PT, -R13, R24, RZ ;  /* 0x000000180d0d7210 */ /* 0x000fe20007ffe1ff */
[----:B------:R-:W-:-:S04]  /*2e60*/  VIADD R24, R24, 0x1 ;  /* 0x0000000118187836 */ /* 0x000fc80000000000 */
[----:B------:R-:W-:-:S04]  /*2e70*/  IMAD R7, R13, 0x400, R6 ;  /* 0x000004000d077824 */ /* 0x000fc800078e0206 */
[----:B------:R-:W-:-:S05]  /*2e80*/  IMAD.WIDE R6, R7, 0x4, R26 ;  /* 0x0000000407067825 */ /* 0x000fca00078e021a */
[----:B--2---:R1:W-:Y:S01]  /*2e90*/  STG.E desc[UR4][R6.64], R5 ;  /* 0x0000000506007986 */ /* 0x0043e2000c101904 */
[----:B------:R-:W-:Y:S05]  /*2ea0*/  @P0 BRA `(.L_x_55) ;  /* 0xfffffffc00bc0947 */ /* 0x000fea000383ffff */
[----:B------:R-:W-:Y:S05]  /*2eb0*/  BSYNC.RECONVERGENT B2 ;  /* 0x0000000000027941 */ /* 0x000fea0003800200 */
.L_x_54:
[----:B------:R-:W-:Y:S05]  /*2ec0*/  BSYNC.RECONVERGENT B1 ;  /* 0x0000000000017941 */ /* 0x000fea0003800200 */
.L_x_53:
[----:B012-4-:R-:W-:-:S05]  /*2ed0*/  IMAD.IADD R4, R17, 0x1, -R8 ;  /* 0x0000000111047824 */ /* 0x017fca00078e0a08 */
[----:B------:R-:W-:-:S13]  /*2ee0*/  ISETP.GE.U32.AND P0, PT, R4, 0x3, PT ;  /* 0x000000030400780c */ /* 0x000fda0003f06070 */
[----:B------:R-:W-:Y:S05]  /*2ef0*/  @!P0 BRA `(.L_x_52) ;  /* 0x0000000000d88947 */ /* 0x000fea0003800000 */
[----:B------:R-:W-:Y:S01]  /*2f00*/  BSSY.RECONVERGENT B1, `(.L_x_52) ;  /* 0x0000035000017945 */ /* 0x000fe20003800200 */
[----:B------:R-:W-:Y:S01]  /*2f10*/  IADD3 R17, PT, PT, -R17, R3, RZ ;  /* 0x0000000311117210 */ /* 0x000fe20007ffe1ff */
[----:B------:R-:W-:-:S07]  /*2f20*/  VIADD R3, R3, 0xffffffff ;  /* 0xffffffff03037836 */ /* 0x000fce0000000000 */
.L_x_56:
[----:B------:R-:W-:Y:S01]  /*2f30*/  R2UR UR4, R10 ;  /* 0x000000000a0472ca */ /* 0x000fe200000e0000 */
[----:B0-----:R-:W-:Y:S01]  /*2f40*/  VIADD R5, R3, 0x1 ;  /* 0x0000000103057836 */ /* 0x001fe20000000000 */
[----:B------:R-:W-:-:S03]  /*2f50*/  R2UR UR5, R11 ;  /* 0x000000000b0572ca */ /* 0x000fc600000e0000 */
[----:B------:R-:W-:-:S10]  /*2f60*/  IMAD.WIDE R4, R5, 0x4, R28 ;  /* 0x0000000405047825 */ /* 0x000fd400078e021c */
[----:B------:R-:W2:Y:S01]  /*2f70*/  LD.E R9, desc[UR4][R4.64] ;  /* 0x0000000404097980 */ /* 0x000ea2000c101900 */
[----:B------:R-:W-:Y:S02]  /*2f80*/  SHF.R.S32.HI R7, RZ, 0x1f, R24 ;  /* 0x0000001fff077819 */ /* 0x000fe40000011418 */
[----:B------:R-:W-:Y:S02]  /*2f90*/  R2UR UR6, R10 ;  /* 0x000000000a0672ca */ /* 0x000fe400000e0000 */
[----:B------:R-:W-:Y:S02]  /*2fa0*/  LEA.HI R7, R7, R24, RZ, 0xa ;  /* 0x0000001807077211 */ /* 0x000fe400078f50ff */
[----:B------:R-:W-:Y:S02]  /*2fb0*/  R2UR UR7, R11 ;  /* 0x000000000b0772ca */ /* 0x000fe400000e0000 */
[C---:B------:R-:W-:Y:S02]  /*2fc0*/  LOP3.LUT R13, R7.reuse, 0x3ffc00, RZ, 0xc0, !PT ;  /* 0x003ffc00070d7812 */ /* 0x040fe400078ec0ff */
[----:B------:R-:W-:-:S03]  /*2fd0*/  LEA.HI.SX32 R6, R7, R22, 0x16 ;  /* 0x0000001607067211 */ /* 0x000fc600078fb2ff */
[----:B------:R-:W-:-:S04]  /*2fe0*/  IMAD.IADD R13, R24, 0x1, -R13 ;  /* 0x00000001180d7824 */ /* 0x000fc800078e0a0d */
[----:B------:R-:W-:-:S04]  /*2ff0*/  IMAD R7, R13, 0x400, R6 ;  /* 0x000004000d077824 */ /* 0x000fc800078e0206 */
[----:B------:R-:W-:-:S04]  /*3000*/  IMAD.WIDE R6, R7, 0x4, R26 ;  /* 0x0000000407067825 */ /* 0x000fc800078e021a */
[----:B------:R-:W-:Y:S01]  /*3010*/  VIADD R8, R24, 0x1 ;  /* 0x0000000118087836 */ /* 0x000fe20000000000 */
[----:B--2---:R0:W-:Y:S04]  /*3020*/  STG.E desc[UR4][R6.64], R9 ;  /* 0x0000000906007986 */ /* 0x0041e8000c101904 */
[----:B------:R-:W2:Y:S01]  /*3030*/  LD.E R13, desc[UR6][R4.64+0x4] ;  /* 0x00000406040d7980 */ /* 0x000ea2000c101900 */
[----:B------:R-:W-:-:S04]  /*3040*/  SHF.R.S32.HI R15, RZ, 0x1f, R8 ;  /* 0x0000001fff0f7819 */ /* 0x000fc80000011408 */
[----:B------:R-:W-:-:S04]  /*3050*/  LEA.HI R15, R15, R8, RZ, 0xa ;  /* 0x000000080f0f7211 */ /* 0x000fc800078f50ff */
[C---:B------:R-:W-:Y:S02]  /*3060*/  LOP3.LUT R23, R15.reuse, 0x3ffc00, RZ, 0xc0, !PT ;  /* 0x003ffc000f177812 */ /* 0x040fe400078ec0ff */
[----:B------:R-:W-:Y:S02]  /*3070*/  LEA.HI.SX32 R12, R15, R22, 0x16 ;  /* 0x000000160f0c7211 */ /* 0x000fe400078fb2ff */
[----:B------:R-:W-:-:S05]  /*3080*/  IADD3 R23, PT, PT, R8, -R23, RZ ;  /* 0x8000001708177210 */ /* 0x000fca0007ffe0ff */
[----:B------:R-:W-:-:S04]  /*3090*/  IMAD R23, R23, 0x400, R12 ;  /* 0x0000040017177824 */ /* 0x000fc800078e020c */
[----:B0-----:R-:W-:-:S04]  /*30a0*/  IMAD.WIDE R6, R23, 0x4, R26 ;  /* 0x0000000417067825 */ /* 0x001fc800078e021a */
[----:B------:R-:W-:Y:S01]  /*30b0*/  VIADD R8, R24, 0x2 ;  /* 0x0000000218087836 */ /* 0x000fe20000000000 */
[----:B--2---:R0:W-:Y:S04]  /*30c0*/  STG.E desc[UR4][R6.64], R13 ;  /* 0x0000000d06007986 */ /* 0x0041e8000c101904 */
[----:B------:R-:W2:Y:S01]  /*30d0*/  LD.E R15, desc[UR6][R4.64+0x8] ;  /* 0x00000806040f7980 */ /* 0x000ea2000c101900 */
[----:B------:R-:W-:-:S04]  /*30e0*/  SHF.R.S32.HI R9, RZ, 0x1f, R8 ;  /* 0x0000001fff097819 */ /* 0x000fc80000011408 */
[----:B------:R-:W-:-:S04]  /*30f0*/  LEA.HI R9, R9, R8, RZ, 0xa ;  /* 0x0000000809097211 */ /* 0x000fc800078f50ff */
[C---:B------:R-:W-:Y:S02]  /*3100*/  LOP3.LUT R23, R9.reuse, 0x3ffc00, RZ, 0xc0, !PT ;  /* 0x003ffc0009177812 */ /* 0x040fe400078ec0ff */
[----:B------:R-:W-:-:S03]  /*3110*/  LEA.HI.SX32 R12, R9, R22, 0x16 ;  /* 0x00000016090c7211 */ /* 0x000fc600078fb2ff */
[----:B------:R-:W-:-:S04]  /*3120*/  IMAD.IADD R23, R8, 0x1, -R23 ;  /* 0x0000000108177824 */ /* 0x000fc800078e0a17 */
[----:B------:R-:W-:-:S04]  /*3130*/  IMAD R23, R23, 0x400, R12 ;  /* 0x0000040017177824 */ /* 0x000fc800078e020c */
[----:B0-----:R-:W-:-:S04]  /*3140*/  IMAD.WIDE R6, R23, 0x4, R26 ;  /* 0x0000000417067825 */ /* 0x001fc800078e021a */
[C---:B------:R-:W-:Y:S01]  /*3150*/  VIADD R8, R24.reuse, 0x3 ;  /* 0x0000000318087836 */ /* 0x040fe20000000000 */
[----:B--2---:R0:W-:Y:S04]  /*3160*/  STG.E desc[UR4][R6.64], R15 ;  /* 0x0000000f06007986 */ /* 0x0041e8000c101904 */
[----:B------:R-:W2:Y:S01]  /*3170*/  LD.E R5, desc[UR6][R4.64+0xc] ;  /* 0x00000c0604057980 */ /* 0x000ea2000c101900 */
[----:B------:R-:W-:Y:S01]  /*3180*/  SHF.R.S32.HI R9, RZ, 0x1f, R8 ;  /* 0x0000001fff097819 */ /* 0x000fe20000011408 */
[----:B------:R-:W-:Y:S02]  /*3190*/  VIADD R17, R17, 0x4 ;  /* 0x0000000411117836 */ /* 0x000fe40000000000 */
[----:B------:R-:W-:Y:S01]  /*31a0*/  VIADD R24, R24, 0x4 ;  /* 0x0000000418187836 */ /* 0x000fe20000000000 */
[----:B------:R-:W-:Y:S01]  /*31b0*/  LEA.HI R9, R9, R8, RZ, 0xa ;  /* 0x0000000809097211 */ /* 0x000fe200078f50ff */
[----:B------:R-:W-:Y:S01]  /*31c0*/  VIADD R3, R3, 0x4 ;  /* 0x0000000403037836 */ /* 0x000fe20000000000 */
[----:B------:R-:W-:-:S02]  /*31d0*/  ISETP.NE.AND P0, PT, R17, 0x1, PT ;  /* 0x000000011100780c */ /* 0x000fc40003f05270 */
[C---:B------:R-:W-:Y:S02]  /*31e0*/  LOP3.LUT R13, R9.reuse, 0x3ffc00, RZ, 0xc0, !PT ;  /* 0x003ffc00090d7812 */ /* 0x040fe400078ec0ff */
[----:B------:R-:W-:Y:S02]  /*31f0*/  LEA.HI.SX32 R12, R9, R22, 0x16 ;  /* 0x00000016090c7211 */ /* 0x000fe400078fb2ff */
[----:B------:R-:W-:-:S05]  /*3200*/  IADD3 R13, PT, PT, R8, -R13, RZ ;  /* 0x8000000d080d7210 */ /* 0x000fca0007ffe0ff */
[----:B------:R-:W-:-:S04]  /*3210*/  IMAD R9, R13, 0x400, R12 ;  /* 0x000004000d097824 */ /* 0x000fc800078e020c */
[----:B------:R-:W-:-:S05]  /*3220*/  IMAD.WIDE R8, R9, 0x4, R26 ;  /* 0x0000000409087825 */ /* 0x000fca00078e021a */
[----:B--2---:R0:W-:Y:S01]  /*3230*/  STG.E desc[UR4][R8.64], R5 ;  /* 0x0000000508007986 */ /* 0x0041e2000c101904 */
[----:B------:R-:W-:Y:S05]  /*3240*/  @P0 BRA `(.L_x_56) ;  /* 0xfffffffc00380947 */ /* 0x000fea000383ffff */
[----:B------:R-:W-:Y:S05]  /*3250*/  BSYNC.RECONVERGENT B1 ;  /* 0x0000000000017941 */ /* 0x000fea0003800200 */
.L_x_52:
[----:B------:R-:W-:Y:S05]  /*3260*/  BSYNC.RECONVERGENT B0 ;  /* 0x0000000000007941 */ /* 0x000fea0003800200 */
.L_x_51:
[----:B------:R-:W-:Y:S01]  /*3270*/  ISETP.GE.AND P0, PT, R0, R25, PT ;  /* 0x000000190000720c */ /* 0x000fe20003f06270 */
[----:B------:R-:W-:-:S12]  /*3280*/  BSSY.RECONVERGENT B0, `(.L_x_57) ;  /* 0x0000054000007945 */ /* 0x000fd80003800200 */
[----:B------:R-:W-:Y:S05]  /*3290*/  @P0 BRA `(.L_x_58) ;  /* 0x0000000400480947 */ /* 0x000fea0003800000 */
[-C--:B------:R-:W-:Y:S01]  /*32a0*/  IADD3 R3, PT, PT, R19, -R0.reuse, -R16 ;  /* 0x8000000013037210 */ /* 0x080fe20007ffe810 */
[----:B------:R-:W-:Y:S03]  /*32b0*/  BSSY.RECONVERGENT B1, `(.L_x_59) ;  /* 0x000001b000017945 */ /* 0x000fe60003800200 */
[----:B0-----:R-:W-:Y:S02]  /*32c0*/  LOP3.LUT P0, R8, R3, 0x3, RZ, 0xc0, !PT ;  /* 0x0000000303087812 */ /* 0x001fe4000780c0ff */
[----:B------:R-:W-:-:S11]  /*32d0*/  MOV R3, R0 ;  /* 0x0000000000037202 */ /* 0x000fd60000000f00 */
[----:B------:R-:W-:Y:S05]  /*32e0*/  @!P0 BRA `(.L_x_60) ;  /* 0x00000000005c8947 */ /* 0x000fea0003800000 */
[----:B------:R-:W-:Y:S01]  /*32f0*/  BSSY.RECONVERGENT B2, `(.L_x_60) ;  /* 0x0000016000027945 */ /* 0x000fe20003800200 */
[----:B------:R-:W-:Y:S02]  /*3300*/  IMAD.MOV R8, RZ, RZ, -R8 ;  /* 0x000000ffff087224 */ /* 0x000fe400078e0a08 */
[----:B------:R-:W-:-:S07]  /*3310*/  IMAD.MOV.U32 R3, RZ, RZ, R0 ;  /* 0x000000ffff037224 */ /* 0x000fce00078e0000 */
.L_x_61:
[----:B------:R-:W-:Y:S01]  /*3320*/  R2UR UR4, R10 ;  /* 0x000000000a0472ca */ /* 0x000fe200000e0000 */
[----:B-12-4-:R-:W-:Y:S01]  /*3330*/  IMAD.MOV.U32 R4, RZ, RZ, R30 ;  /* 0x000000ffff047224 */ /* 0x016fe200078e001e */
[----:B------:R-:W-:Y:S01]  /*3340*/  R2UR UR5, R11 ;  /* 0x000000000b0572ca */ /* 0x000fe200000e0000 */
[----:B0-----:R-:W-:Y:S02]  /*3350*/  IMAD.MOV.U32 R5, RZ, RZ, R31 ;  /* 0x000000ffff057224 */ /* 0x001fe400078e001f */
[----:B------:R-:W-:-:S10]  /*3360*/  IMAD.WIDE R4, R3, 0x4, R4 ;  /* 0x0000000403047825 */ /* 0x000fd400078e0204 */
        /* <DEDUP_REMOVED lines=15> */
.L_x_60:
[----:B------:R-:W-:Y:S05]  /*3460*/  BSYNC.RECONVERGENT B1 ;  /* 0x0000000000017941 */ /* 0x000fea0003800200 */
.L_x_59:
[----:B------:R-:W-:-:S04]  /*3470*/  IADD3 R16, PT, PT, R16, R0, -R19 ;  /* 0x0000000010107210 */ /* 0x000fc80007ffe813 */
[----:B------:R-:W-:-:S13]  /*3480*/  ISETP.GT.U32.AND P0, PT, R16, -0x4, PT ;  /* 0xfffffffc1000780c */ /* 0x000fda0003f04070 */
[----:B------:R-:W-:Y:S05]  /*3490*/  @P0 BRA `(.L_x_58) ;  /* 0x0000000000c80947 */ /* 0x000fea0003800000 */
[----:B-12-4-:R-:W-:-:S04]  /*34a0*/  IADD3 R4, P0, PT, R30, 0x8, RZ ;  /* 0x000000081e047810 */ /* 0x016fc80007f1e0ff */
[----:B0-----:R-:W-:-:S09]  /*34b0*/  IADD3.X R5, PT, PT, RZ, R31, RZ, P0, !PT ;  /* 0x0000001fff057210 */ /* 0x001fd200007fe4ff */
.L_x_62:
[----:B------:R-:W-:Y:S01]  /*34c0*/  R2UR UR4, R10 ;  /* 0x000000000a0472ca */ /* 0x000fe200000e0000 */
[----:B---3--:R-:W-:Y:S01]  /*34d0*/  IMAD.WIDE R6, R3, 0x4, R4 ;  /* 0x0000000403067825 */ /* 0x008fe200078e0204 */
[----:B------:R-:W-:-:S13]  /*34e0*/  R2UR UR5, R11 ;  /* 0x000000000b0572ca */ /* 0x000fda00000e0000 */
        /* <DEDUP_REMOVED lines=16> */
[----:B------:R-:W-:-:S03]  /*35f0*/  LEA.HI.SX32 R12, R17, R22, 0x16 ;  /* 0x00000016110c7211 */ /* 0x000fc600078fb2ff */
[----:B------:R-:W-:-:S05]  /*3600*/  IMAD.IADD R19, R0, 0x1, -R19 ;  /* 0x0000000100137824 */ /* 0x000fca00078e0a13 */
[----:B------:R-:W-:-:S05]  /*3610*/  LEA R19, R19, R12, 0xa ;  /* 0x0000000c13137211 */ /* 0x000fca00078e50ff */
        /* <DEDUP_REMOVED lines=17> */
[----:B------:R-:W-:-:S02]  /*3730*/  LEA.HI R13, R13, R0, RZ, 0xa ;  /* 0x000000000d0d7211 */ /* 0x000fc400078f50ff */
[----:B------:R-:W-:Y:S02]  /*3740*/  ISETP.GE.AND P0, PT, R3, R25, PT ;  /* 0x000000190300720c */ /* 0x000fe40003f06270 */
[C---:B------:R-:W-:Y:S02]  /*3750*/  LOP3.LUT R15, R13.reuse, 0x3ffc00, RZ, 0xc0, !PT ;  /* 0x003ffc000d0f7812 */ /* 0x040fe400078ec0ff */
[----:B------:R-:W-:Y:S02]  /*3760*/  LEA.HI.SX32 R12, R13, R22, 0x16 ;  /* 0x000000160d0c7211 */ /* 0x000fe400078fb2ff */
[----:B------:R-:W-:-:S05]  /*3770*/  IADD3 R15, PT, PT, R0, -R15, RZ ;  /* 0x8000000f000f7210 */ /* 0x000fca0007ffe0ff */
[----:B------:R-:W-:-:S04]  /*3780*/  IMAD R13, R15, 0x400, R12 ;  /* 0x000004000f0d7824 */ /* 0x000fc800078e020c */
[----:B------:R-:W-:-:S05]  /*3790*/  IMAD.WIDE R12, R13, 0x4, R26 ;  /* 0x000000040d0c7825 */ /* 0x000fca00078e021a */
[----:B--2---:R3:W-:Y:S01]  /*37a0*/  STG.E desc[UR4][R12.64], R7 ;  /* 0x000000070c007986 */ /* 0x0047e2000c101904 */
[----:B------:R-:W-:Y:S05]  /*37b0*/  @!P0 BRA `(.L_x_62) ;  /* 0xfffffffc00408947 */ /* 0x000fea000383ffff */
.L_x_58:
[----:B------:R-:W-:Y:S05]  /*37c0*/  BSYNC.RECONVERGENT B0 ;  /* 0x0000000000007941 */ /* 0x000fea0003800200 */
.L_x_57:
[----:B------:R-:W-:Y:S01]  /*37d0*/  MOV R16, 0x8 ;  /* 0x0000000800107802 */ /* 0x000fe20000000f00 */
[----:B012-4-:R-:W-:Y:S01]  /*37e0*/  IMAD.MOV.U32 R4, RZ, RZ, R28 ;  /* 0x000000ffff047224 */ /* 0x017fe200078e001c */
[----:B------:R-:W-:Y:S02]  /*37f0*/  MOV R5, R29 ;  /* 0x0000001d00057202 */ /* 0x000fe40000000f00 */
[----:B---3--:R0:W1:Y:S05]  /*3800*/  LDC.64 R6, c[0x4][R16] ;  /* 0x0100000010067b82 */ /* 0x00806a0000000a00 */
[----:B------:R-:W-:-:S07]  /*3810*/  LEPC R20, `(.L_x_63) ;  /* 0x000000001014794e */ /* 0x000fce0000000000 */
[----:B01----:R-:W-:Y:S05]  /*3820*/  CALL.ABS.NOINC R6 ;  /* 0x0000000006007343 */ /* 0x003fea0003c00000 */
.L_x_63:
[----:B------:R-:W0:Y:S01]  /*3830*/  LDC.64 R16, c[0x4][R16] ;  /* 0x0100000010107b82 */ /* 0x000e220000000a00 */
[----:B------:R-:W-:Y:S02]  /*3840*/  IMAD.MOV.U32 R4, RZ, RZ, R30 ;  /* 0x000000ffff047224 */ /* 0x000fe400078e001e */
[----:B------:R-:W-:-:S07]  /*3850*/  IMAD.MOV.U32 R5, RZ, RZ, R31 ;  /* 0x000000ffff057224 */ /* 0x000fce00078e001f */
[----:B------:R-:W-:-:S07]  /*3860*/  LEPC R20, `(.L_x_30) ;  /* 0x000000001014794e */ /* 0x000fce0000000000 */
[----:B0-----:R-:W-:Y:S05]  /*3870*/  CALL.ABS.NOINC R16 ;  /* 0x0000000010007343 */ /* 0x001fea0003c00000 */
.L_x_30:
[----:B------:R-:W-:Y:S05]  /*3880*/  BSYNC.RECONVERGENT B6 ;  /* 0x0000000000067941 */ /* 0x000fea0003800200 */
.L_x_29:
[----:B------:R-:W2:Y:S01]  /*3890*/  LDL R20, [R1+0x14] ;  /* 0x0000140001147983 */ /* 0x000ea20000100800 */
[----:B------:R0:W-:Y:S05]  /*38a0*/  BMOV.32 B6, R2 ;  /* 0x0000000206007356 */ /* 0x0001ea0000000000 */
[----:B------:R-:W2:Y:S04]  /*38b0*/  LDL R21, [R1+0x18] ;  /* 0x0000180001157983 */ /* 0x000ea80000100800 */
[----:B0-----:R-:W2:Y:S04]  /*38c0*/  LDL R2, [R1] ;  /* 0x0000000001027983 */ /* 0x001ea80000100800 */
[----:B------:R-:W2:Y:S04]  /*38d0*/  LDL R16, [R1+0x4] ;  /* 0x0000040001107983 */ /* 0x000ea80000100800 */
        /* <DEDUP_REMOVED lines=12> */
[----:B------:R0:W2:Y:S02]  /*39a0*/  LDL R31, [R1+0x40] ;  /* 0x00004000011f7983 */ /* 0x0000a40000100800 */
[----:B0-----:R-:W-:Y:S01]  /*39b0*/  VIADD R1, R1, 0x48 ;  /* 0x0000004801017836 */ /* 0x001fe20000000000 */
[----:B--2---:R-:W-:Y:S06]  /*39c0*/  RET.REL.NODEC R20 `(_Z14mergeSort_cudaPii) ;  /* 0xffffffc4148c7950 */ /* 0x004fec0003c3ffff */
        .type           $_Z14mergeSort_cudaPii$__internal_accurate_pow,@function
        .size           $_Z14mergeSort_cudaPii$__internal_accurate_pow,(.L_x_67 - $_Z14mergeSort_cudaPii$__internal_accurate_pow)
$_Z14mergeSort_cudaPii$__internal_accurate_pow:
[----:B------:R-:W0:Y:S01]  /*39d0*/  MUFU.RCP64H R7, 2 ;  /* 0x4000000000077908 */ /* 0x000e220000001800 */
[----:B------:R-:W-:Y:S02]  /*39e0*/  HFMA2 R9, -RZ, RZ, 2, 0 ;  /* 0x40000000ff097431 */ /* 0x000fe400000001ff */
[----:B------:R-:W-:Y:S01]  /*39f0*/  IMAD.MOV.U32 R8, RZ, RZ, 0x0 ;  /* 0x00000000ff087424 */ /* 0x000fe200078e00ff */
[----:B------:R-:W-:Y:S01]  /*3a00*/  UMOV UR4, 0x7d2cafe2 ;  /* 0x7d2cafe200047882 */ /* 0x000fe20000000000 */
[----:B------:R-:W-:Y:S01]  /*3a10*/  IMAD.MOV.U32 R6, RZ, RZ, RZ ;  /* 0x000000ffff067224 */ /* 0x000fe200078e00ff */
[----:B------:R-:W-:Y:S01]  /*3a20*/  UMOV UR5, 0x3eb0f5ff ;  /* 0x3eb0f5ff00057882 */ /* 0x000fe20000000000 */
[----:B------:R-:W-:Y:S01]  /*3a30*/  IMAD.MOV.U32 R12, RZ, RZ, 0x41ad3b5a ;  /* 0x41ad3b5aff0c7424 */ /* 0x000fe200078e00ff */
[----:B------:R-:W-:Y:S01]  /*3a40*/  LOP3.LUT R3, R5, 0xff0fffff, RZ, 0xc0, !PT ;  /* 0xff0fffff05037812 */ /* 0x000fe200078ec0ff */
[----:B------:R-:W-:Y:S02]  /*3a50*/  IMAD.MOV.U32 R13, RZ, RZ, 0x3ed0f5d2 ;  /* 0x3ed0f5d2ff0d7424 */ /* 0x000fe400078e00ff */
[----:B0-----:R-:W-:-:S08]  /*3a60*/  DFMA R8, R6, -R8, 1 ;  /* 0x3ff000000608742b */ /* 0x001fd00000000808 */
[----:B------:R-:W-:-:S08]  /*3a70*/  DFMA R8, R8, R8, R8 ;  /* 0x000000080808722b */ /* 0x000fd00000000008 */
[----:B------:R-:W-:-:S08]  /*3a80*/  DFMA R8, R6, R8, R6 ;  /* 0x000000080608722b */ /* 0x000fd00000000006 */
[----:B------:R-:W-:-:S08]  /*3a90*/  DMUL R6, RZ, R8 ;  /* 0x00000008ff067228 */ /* 0x000fd00000000000 */
[----:B------:R-:W-:-:S08]  /*3aa0*/  DFMA R6, RZ, R8, R6 ;  /* 0x00000008ff06722b */ /* 0x000fd00000000006 */
[CC--:B------:R-:W-:Y:S02]  /*3ab0*/  DMUL R10, R6.reuse, R6.reuse ;  /* 0x00000006060a7228 */ /* 0x0c0fe40000000000 */
[----:B------:R-:W-:Y:S02]  /*3ac0*/  DADD R14, RZ, -R6 ;  /* 0x00000000ff0e7229 */ /* 0x000fe40000000806 */
[----:B------:R-:W-:-:S04]  /*3ad0*/  DMUL R20, R6, R6 ;  /* 0x0000000606147228 */ /* 0x000fc80000000000 */
[----:B------:R-:W-:Y:S01]  /*3ae0*/  DFMA R12, R10, UR4, R12 ;  /* 0x000000040a0c7c2b */ /* 0x000fe2000800000c */
[----:B------:R-:W-:Y:S01]  /*3af0*/  UMOV UR4, 0x75488a3f ;  /* 0x75488a3f00047882 */ /* 0x000fe20000000000 */
[----:B------:R-:W-:Y:S01]  /*3b00*/  UMOV UR5, 0x3ef3b20a ;  /* 0x3ef3b20a00057882 */ /* 0x000fe20000000000 */
[----:B------:R-:W-:Y:S02]  /*3b10*/  DADD R14, R14, R14 ;  /* 0x000000000e0e7229 */ /* 0x000fe4000000000e */
[----:B------:R-:W-:-:S03]  /*3b20*/  DMUL R22, R6, R20 ;  /* 0x0000001406167228 */ /* 0x000fc60000000000 */
[----:B------:R-:W-:Y:S01]  /*3b30*/  DFMA R12, R10, R12, UR4 ;  /* 0x000000040a0c7e2b */ /* 0x000fe2000800000c */
[----:B------:R-:W-:Y:S01]  /*3b40*/  UMOV UR4, 0xe4faecd5 ;  /* 0xe4faecd500047882 */ /* 0x000fe20000000000 */
[----:B------:R-:W-:Y:S01]  /*3b50*/  UMOV UR5, 0x3f1745cd ;  /* 0x3f1745cd00057882 */ /* 0x000fe20000000000 */
[----:B------:R-:W-:Y:S02]  /*3b60*/  DFMA R14, RZ, -R6, R14 ;  /* 0x80000006ff0e722b */ /* 0x000fe4000000000e */
[----:B------:R-:W-:-:S03]  /*3b70*/  DFMA R24, R6, R20, -R22 ;  /* 0x000000140618722b */ /* 0x000fc60000000816 */
[----:B------:R-:W-:Y:S01]  /*3b80*/  DFMA R12, R10, R12, UR4 ;  /* 0x000000040a0c7e2b */ /* 0x000fe2000800000c */
[----:B------:R-:W-:Y:S01]  /*3b90*/  UMOV UR4, 0x258a578b ;  /* 0x258a578b00047882 */ /* 0x000fe20000000000 */
[----:B------:R-:W-:Y:S01]  /*3ba0*/  UMOV UR5, 0x3f3c71c7 ;  /* 0x3f3c71c700057882 */ /* 0x000fe20000000000 */
[----:B------:R-:W-:-:S05]  /*3bb0*/  DMUL R14, R8, R14 ;  /* 0x0000000e080e7228 */ /* 0x000fca0000000000 */
[----:B------:R-:W-:Y:S01]  /*3bc0*/  DFMA R12, R10, R12, UR4 ;  /* 0x000000040a0c7e2b */ /* 0x000fe2000800000c */
[----:B------:R-:W-:Y:S01]  /*3bd0*/  UMOV UR4, 0x9242b910 ;  /* 0x9242b91000047882 */ /* 0x000fe20000000000 */
[----:B------:R-:W-:Y:S01]  /*3be0*/  UMOV UR5, 0x3f624924 ;  /* 0x3f62492400057882 */ /* 0x000fe20000000000 */
[----:B------:R-:W-:-:S05]  /*3bf0*/  DFMA R24, R14, R20, R24 ;  /* 0x000000140e18722b */ /* 0x000fca0000000018 */
[----:B------:R-:W-:Y:S01]  /*3c00*/  DFMA R12, R10, R12, UR4 ;  /* 0x000000040a0c7e2b */ /* 0x000fe2000800000c */
[----:B------:R-:W-:Y:S01]  /*3c10*/  UMOV UR4, 0x99999dfb ;  /* 0x99999dfb00047882 */ /* 0x000fe20000000000 */
[----:B------:R-:W-:-:S06]  /*3c20*/  UMOV UR5, 0x3f899999 ;  /* 0x3f89999900057882 */ /* 0x000fcc0000000000 */
[----:B------:R-:W-:Y:S01]  /*3c30*/  DFMA R12, R10, R12, UR4 ;  /* 0x000000040a0c7e2b */ /* 0x000fe2000800000c */
[----:B------:R-:W-:Y:S01]  /*3c40*/  UMOV UR4, 0x55555555 ;  /* 0x5555555500047882 */ /* 0x000fe20000000000 */
[----:B------:R-:W-:-:S06]  /*3c50*/  UMOV UR5, 0x3fb55555 ;  /* 0x3fb5555500057882 */ /* 0x000fcc0000000000 */
[----:B------:R-:W-:-:S08]  /*3c60*/  DFMA R16, R10, R12, UR4 ;  /* 0x000000040a107e2b */ /* 0x000fd0000800000c */
[----:B------:R-:W-:Y:S01]  /*3c70*/  DADD R18, -R16, UR4 ;  /* 0x0000000410127e29 */ /* 0x000fe20008000100 */
[----:B------:R-:W-:Y:S01]  /*3c80*/  UMOV UR4, 0xb9e7b0 ;  /* 0x00b9e7b000047882 */ /* 0x000fe20000000000 */
[----:B------:R-:W-:-:S06]  /*3c90*/  UMOV UR5, 0x3c46a4cb ;  /* 0x3c46a4cb00057882 */ /* 0x000fcc0000000000 */
[----:B------:R-:W-:Y:S02]  /*3ca0*/  DFMA R18, R10, R12, R18 ;  /* 0x0000000c0a12722b */ /* 0x000fe40000000012 */
[----:B------:R-:W-:Y:S01]  /*3cb0*/  DFMA R10, R6, R6, -R20 ;  /* 0x00000006060a722b */ /* 0x000fe20000000814 */
[----:B------:R-:W-:Y:S01]  /*3cc0*/  VIADD R13, R15, 0x100000 ;  /* 0x001000000f0d7836 */ /* 0x000fe20000000000 */
[----:B------:R-:W-:-:S04]  /*3cd0*/  MOV R12, R14 ;  /* 0x0000000e000c7202 */ /* 0x000fc80000000f00 */
[----:B------:R-:W-:Y:S01]  /*3ce0*/  DADD R18, R18, -UR4 ;  /* 0x8000000412127e29 */ /* 0x000fe20008000000 */
[----:B------:R-:W-:Y:S01]  /*3cf0*/  UMOV UR4, 0x0 ;  /* 0x0000000000047882 */ /* 0x000fe20000000000 */
[----:B------:R-:W-:Y:S01]  /*3d00*/  DFMA R10, R6, R12, R10 ;  /* 0x0000000c060a722b */ /* 0x000fe2000000000a */
[----:B------:R-:W-:-:S05]  /*3d10*/  UMOV UR5, 0x3ff00000 ;  /* 0x3ff0000000057882 */ /* 0x000fca0000000000 */
[----:B------:R-:W-:Y:S02]  /*3d20*/  DADD R8, R16, R18 ;  /* 0x0000000010087229 */ /* 0x000fe40000000012 */
[----:B------:R-:W-:-:S06]  /*3d30*/  DFMA R10, R6, R10, R24 ;  /* 0x0000000a060a722b */ /* 0x000fcc0000000018 */
[----:B------:R-:W-:Y:S02]  /*3d40*/  DMUL R12, R8, R22 ;  /* 0x00000016080c7228 */ /* 0x000fe40000000000 */
[----:B------:R-:W-:-:S06]  /*3d50*/  DADD R16, R16, -R8 ;  /* 0x0000000010107229 */ /* 0x000fcc0000000808 */
[----:B------:R-:W-:Y:S02]  /*3d60*/  DFMA R20, R8, R22, -R12 ;  /* 0x000000160814722b */ /* 0x000fe4000000080c */
[----:B------:R-:W-:-:S06]  /*3d70*/  DADD R16, R18, R16 ;  /* 0x0000000012107229 */ /* 0x000fcc0000000010 */
[----:B------:R-:W-:-:S08]  /*3d80*/  DFMA R10, R8, R10, R20 ;  /* 0x0000000a080a722b */ /* 0x000fd00000000014 */
[----:B------:R-:W-:-:S08]  /*3d90*/  DFMA R10, R16, R22, R10 ;  /* 0x00000016100a722b */ /* 0x000fd0000000000a */
[----:B------:R-:W-:-:S08]  /*3da0*/  DADD R8, R12, R10 ;  /* 0x000000000c087229 */ /* 0x000fd0000000000a */
[--C-:B------:R-:W-:Y:S02]  /*3db0*/  DADD R16, R6, R8.reuse ;  /* 0x0000000006107229 */ /* 0x100fe40000000008 */
[----:B------:R-:W-:-:S06]  /*3dc0*/  DADD R12, R12, -R8 ;  /* 0x000000000c0c7229 */ /* 0x000fcc0000000808 */
[----:B------:R-:W-:Y:S02]  /*3dd0*/  DADD R6, R6, -R16 ;  /* 0x0000000006067229 */ /* 0x000fe40000000810 */
[----:B------:R-:W-:Y:S01]  /*3de0*/  DADD R12, R10, R12 ;  /* 0x000000000a0c7229 */ /* 0x000fe2000000000c */
[----:B------:R-:W-:Y:S02]  /*3df0*/  IMAD.MOV.U32 R10, RZ, RZ, -0x105c611 ;  /* 0xfefa39efff0a7424 */ /* 0x000fe400078e00ff */
[----:B------:R-:W-:-:S03]  /*3e00*/  IMAD.MOV.U32 R11, RZ, RZ, 0x3fe62e42 ;  /* 0x3fe62e42ff0b7424 */ /* 0x000fc600078e00ff */
[----:B------:R-:W-:-:S08]  /*3e10*/  DADD R6, R8, R6 ;  /* 0x0000000008067229 */ /* 0x000fd00000000006 */
[----:B------:R-:W-:-:S08]  /*3e20*/  DADD R6, R12, R6 ;  /* 0x000000000c067229 */ /* 0x000fd00000000006 */
[----:B------:R-:W-:Y:S01]  /*3e30*/  DADD R6, R14, R6 ;  /* 0x000000000e067229 */ /* 0x000fe20000000006 */
[----:B------:R-:W-:Y:S02]  /*3e40*/  IMAD.MOV.U32 R14, RZ, RZ, -0x105c611 ;  /* 0xfefa39efff0e7424 */ /* 0x000fe400078e00ff */
[----:B------:R-:W-:-:S05]  /*3e50*/  IMAD.MOV.U32 R15, RZ, RZ, 0x3fe62e42 ;  /* 0x3fe62e42ff0f7424 */ /* 0x000fca00078e00ff */
[----:B------:R-:W-:-:S08]  /*3e60*/  DADD R8, R16, R6 ;  /* 0x0000000010087229 */ /* 0x000fd00000000006 */
[--C-:B------:R-:W-:Y:S02]  /*3e70*/  DFMA R10, R10, UR4, R8.reuse ;  /* 0x000000040a0a7c2b */ /* 0x100fe40008000008 */
[----:B------:R-:W-:-:S06]  /*3e80*/  DADD R16, R16, -R8 ;  /* 0x0000000010107229 */ /* 0x000fcc0000000808 */
[----:B------:R-:W-:Y:S02]  /*3e90*/  DFMA R12, -R14, 1, R10 ;  /* 0x3ff000000e0c782b */ /* 0x000fe4000000010a */
[----:B------:R-:W-:Y:S01]  /*3ea0*/  DADD R16, R6, R16 ;  /* 0x0000000006107229 */ /* 0x000fe20000000010 */
[----:B------:R-:W-:Y:S01]  /*3eb0*/  MOV R6, 0x3b39803f ;  /* 0x3b39803f00067802 */ /* 0x000fe20000000f00 */
[----:B------:R-:W-:-:S04]  /*3ec0*/  IMAD.MOV.U32 R7, RZ, RZ, 0x3c7abc9e ;  /* 0x3c7abc9eff077424 */ /* 0x000fc800078e00ff */
[----:B------:R-:W-:-:S08]  /*3ed0*/  DADD R12, -R8, R12 ;  /* 0x00000000080c7229 */ /* 0x000fd0000000010c */
[----:B------:R-:W-:-:S08]  /*3ee0*/  DADD R12, R16, -R12 ;  /* 0x00000000100c7229 */ /* 0x000fd0000000080c */
[----:B------:R-:W-:Y:S01]  /*3ef0*/  DFMA R12, R6, UR4, R12 ;  /* 0x00000004060c7c2b */ /* 0x000fe2000800000c */
[----:B------:R-:W-:Y:S01]  /*3f00*/  UMOV UR4, 0x3b39803f ;  /* 0x3b39803f00047882 */ /* 0x000fe20000000000 */
[----:B------:R-:W-:Y:S01]  /*3f10*/  IMAD.SHL.U32 R6, R5, 0x2, RZ ;  /* 0x0000000205067824 */ /* 0x000fe200078e00ff */
[----:B------:R-:W-:-:S04]  /*3f20*/  UMOV UR5, 0x3c7abc9e ;  /* 0x3c7abc9e00057882 */ /* 0x000fc80000000000 */
[----:B------:R-:W-:Y:S01]  /*3f30*/  ISETP.GT.U32.AND P0, PT, R6, -0x2000001, PT ;  /* 0xfdffffff0600780c */ /* 0x000fe20003f04070 */
[----:B------:R-:W-:-:S03]  /*3f40*/  DADD R6, R10, R12 ;  /* 0x000000000a067229 */ /* 0x000fc6000000000c */
[----:B------:R-:W-:-:S05]  /*3f50*/  SEL R5, R3, R5, P0 ;  /* 0x0000000503057207 */ /* 0x000fca0000000000 */
[----:B------:R-:W-:Y:S02]  /*3f60*/  DADD R10, R10, -R6 ;  /* 0x000000000a0a7229 */ /* 0x000fe40000000806 */
[----:B------:R-:W-:-:S06]  /*3f70*/  DMUL R8, R6, R4 ;  /* 0x0000000406087228 */ /* 0x000fcc0000000000 */
[----:B------:R-:W-:Y:S02]  /*3f80*/  DADD R10, R12, R10 ;  /* 0x000000000c0a7229 */ /* 0x000fe4000000000a */
[----:B------:R-:W-:-:S08]  /*3f90*/  DFMA R6, R6, R4, -R8 ;  /* 0x000000040606722b */ /* 0x000fd00000000808 */
[----:B------:R-:W-:Y:S01]  /*3fa0*/  DFMA R6, R10, R4, R6 ;  /* 0x000000040a06722b */ /* 0x000fe20000000006 */
[----:B------:R-:W-:Y:S02]  /*3fb0*/  IMAD.MOV.U32 R10, RZ, RZ, 0x652b82fe ;  /* 0x652b82feff0a7424 */ /* 0x000fe400078e00ff */
[----:B------:R-:W-:-:S05]  /*3fc0*/  IMAD.MOV.U32 R11, RZ, RZ, 0x3ff71547 ;  /* 0x3ff71547ff0b7424 */ /* 0x000fca00078e00ff */
[----:B------:R-:W-:-:S08]  /*3fd0*/  DADD R4, R8, R6 ;  /* 0x0000000008047229 */ /* 0x000fd00000000006 */
[----:B------:R-:W-:Y:S02]  /*3fe0*/  DFMA R10, R4, R10, 6.75539944105574400000e+15 ;  /* 0x43380000040a742b */ /* 0x000fe4000000000a */
[----:B------:R-:W-:Y:S01]  /*3ff0*/  FSETP.GEU.AND P0, PT, |R5|, 4.1917929649353027344, PT ;  /* 0x4086232b0500780b */ /* 0x000fe20003f0e200 */
[----:B------:R-:W-:-:S05]  /*4000*/  DADD R8, R8, -R4 ;  /* 0x0000000008087229 */ /* 0x000fca0000000804 */
[----:B------:R-:W-:-:S03]  /*4010*/  DADD R12, R10, -6.75539944105574400000e+15 ;  /* 0xc33800000a0c7429 */ /* 0x000fc60000000000 */
[----:B------:R-:W-:-:S05]  /*4020*/  DADD R8, R6, R8 ;  /* 0x0000000006087229 */ /* 0x000fca0000000008 */
[----:B------:R-:W-:-:S08]  /*4030*/  DFMA R14, R12, -R14, R4 ;  /* 0x8000000e0c0e722b */ /* 0x000fd00000000004 */
[----:B------:R-:W-:Y:S01]  /*4040*/  DFMA R14, R12, -UR4, R14 ;  /* 0x800000040c0e7c2b */ /* 0x000fe2000800000e */
[----:B------:R-:W-:Y:S01]  /*4050*/  UMOV UR4, 0x69ce2bdf ;  /* 0x69ce2bdf00047882 */ /* 0x000fe20000000000 */
[----:B------:R-:W-:Y:S01]  /*4060*/  MOV R12, 0xfca213ea ;  /* 0xfca213ea000c7802 */ /* 0x000fe20000000f00 */
[----:B------:R-:W-:Y:S01]  /*4070*/  IMAD.MOV.U32 R13, RZ, RZ, 0x3e928af3 ;  /* 0x3e928af3ff0d7424 */ /* 0x000fe200078e00ff */
[----:B------:R-:W-:-:S05]  /*4080*/  UMOV UR5, 0x3e5ade15 ;  /* 0x3e5ade1500057882 */ /* 0x000fca0000000000 */
[----:B------:R-:W-:Y:S01]  /*4090*/  DFMA R12, R14, UR4, R12 ;  /* 0x000000040e0c7c2b */ /* 0x000fe2000800000c */
[----:B------:R-:W-:Y:S01]  /*40a0*/  UMOV UR4, 0x62401315 ;  /* 0x6240131500047882 */ /* 0x000fe20000000000 */
[----:B------:R-:W-:-:S06]  /*40b0*/  UMOV UR5, 0x3ec71dee ;  /* 0x3ec71dee00057882 */ /* 0x000fcc0000000000 */
[----:B------:R-:W-:Y:S01]  /*40c0*/  DFMA R12, R14, R12, UR4 ;  /* 0x000000040e0c7e2b */ /* 0x000fe2000800000c */
        /* <DEDUP_REMOVED lines=20> */
[----:B------:R-:W-:-:S08]  /*4210*/  DFMA R12, R14, R12, UR4 ;  /* 0x000000040e0c7e2b */ /* 0x000fd0000800000c */
[----:B------:R-:W-:-:S08]  /*4220*/  DFMA R12, R14, R12, 1 ;  /* 0x3ff000000e0c742b */ /* 0x000fd0000000000c */
[----:B------:R-:W-:-:S10]  /*4230*/  DFMA R12, R14, R12, 1 ;  /* 0x3ff000000e0c742b */ /* 0x000fd4000000000c */
[----:B------:R-:W-:Y:S02]  /*4240*/  IMAD R7, R10, 0x100000, R13 ;  /* 0x001000000a077824 */ /* 0x000fe400078e020d */
[----:B------:R-:W-:Y:S01]  /*4250*/  IMAD.MOV.U32 R6, RZ, RZ, R12 ;  /* 0x000000ffff067224 */ /* 0x000fe200078e000c */
[----:B------:R-:W-:Y:S06]  /*4260*/  @!P0 BRA `(.L_x_64) ;  /* 0x0000000000348947 */ /* 0x000fec0003800000 */
[----:B------:R-:W-:Y:S01]  /*4270*/  FSETP.GEU.AND P1, PT, |R5|, 4.2275390625, PT ;  /* 0x408748000500780b */ /* 0x000fe20003f2e200 */
[C---:B------:R-:W-:Y:S02]  /*4280*/  DADD R6, R4.reuse, +INF ;  /* 0x7ff0000004067429 */ /* 0x040fe40000000000 */
[----:B------:R-:W-:-:S08]  /*4290*/  DSETP.GEU.AND P0, PT, R4, RZ, PT ;  /* 0x000000ff0400722a */ /* 0x000fd00003f0e000 */
[----:B------:R-:W-:Y:S02]  /*42a0*/  FSEL R6, R6, RZ, P0 ;  /* 0x000000ff06067208 */ /* 0x000fe40000000000 */
[----:B------:R-:W-:Y:S01]  /*42b0*/  FSEL R7, R7, RZ, P0 ;  /* 0x000000ff07077208 */ /* 0x000fe20000000000 */
[----:B------:R-:W-:Y:S06]  /*42c0*/  @P1 BRA `(.L_x_64) ;  /* 0x00000000001c1947 */ /* 0x000fec0003800000 */
[----:B------:R-:W-:-:S04]  /*42d0*/  LEA.HI R3, R10, R10, RZ, 0x1 ;  /* 0x0000000a0a037211 */ /* 0x000fc800078f08ff */
[----:B------:R-:W-:-:S04]  /*42e0*/  SHF.R.S32.HI R3, RZ, 0x1, R3 ;  /* 0x00000001ff037819 */ /* 0x000fc80000011403 */
[----:B------:R-:W-:Y:S01]  /*42f0*/  LEA R13, R3, R13, 0x14 ;  /* 0x0000000d030d7211 */ /* 0x000fe200078ea0ff */
[----:B------:R-:W-:-:S05]  /*4300*/  IMAD.IADD R6, R10, 0x1, -R3 ;  /* 0x000000010a067824 */ /* 0x000fca00078e0a03 */
[----:B------:R-:W-:Y:S01]  /*4310*/  LEA R7, R6, 0x3ff00000, 0x14 ;  /* 0x3ff0000006077811 */ /* 0x000fe200078ea0ff */
[----:B------:R-:W-:-:S06]  /*4320*/  IMAD.MOV.U32 R6, RZ, RZ, RZ ;  /* 0x000000ffff067224 */ /* 0x000fcc00078e00ff */
[----:B------:R-:W-:-:S11]  /*4330*/  DMUL R6, R12, R6 ;  /* 0x000000060c067228 */ /* 0x000fd60000000000 */
.L_x_64:
[----:B------:R-:W-:Y:S01]  /*4340*/  DFMA R8, R8, R6, R6 ;  /* 0x000000060808722b */ /* 0x000fe20000000006 */
[----:B------:R-:W-:Y:S01]  /*4350*/  IMAD.MOV.U32 R4, RZ, RZ, R0 ;  /* 0x000000ffff047224 */ /* 0x000fe200078e0000 */
[----:B------:R-:W-:Y:S01]  /*4360*/  DSETP.NEU.AND P0, PT, |R6|, +INF , PT ;  /* 0x7ff000000600742a */ /* 0x000fe20003f0d200 */
[----:B------:R-:W-:-:S07]  /*4370*/  IMAD.MOV.U32 R5, RZ, RZ, 0x0 ;  /* 0x00000000ff057424 */ /* 0x000fce00078e00ff */
[----:B------:R-:W-:Y:S02]  /*4380*/  FSEL R3, R6, R8, !P0 ;  /* 0x0000000806037208 */ /* 0x000fe40004000000 */
[----:B------:R-:W-:Y:S01]  /*4390*/  FSEL R6, R7, R9, !P0 ;  /* 0x0000000907067208 */ /* 0x000fe20004000000 */
[----:B------:R-:W-:Y:S06]  /*43a0*/  RET.REL.NODEC R4 `(_Z14mergeSort_cudaPii) ;  /* 0xffffffbc04147950 */ /* 0x000fec0003c3ffff */
.L_x_65:
[----:B------:R-:W-:-:S00]  /*43b0*/  BRA `(.L_x_65) ;  /* 0xfffffffc00fc7947 */ /* 0x000fc0000383ffff */
[----:B------:R-:W-:-:S00]  /*43c0*/  NOP ;  /* 0x0000000000007918 */ /* 0x000fc00000000000 */
        /* <DEDUP_REMOVED lines=11> */
.L_x_67:


//--------------------- .nv.shared.reserved.0     --------------------------
	.section	.nv.shared.reserved.0,"aw",@nobits
	.weak		__nv_reservedSMEM_offset_0_alias
	.size		__nv_reservedSMEM_offset_0_alias, 0, 64
	.other		__nv_reservedSMEM_offset_0_alias,@"STO_CUDA_RESERVED_SHARED STV_DEFAULT"
__nv_reservedSMEM_offset_0_alias:
	.zero		0
	.zero		64


//--------------------- .nv.constant0._Z14mergeSort_cudaPii --------------------------
	.section	.nv.constant0._Z14mergeSort_cudaPii,"a",@progbits
	.sectionflags	@""
	.align	4
.nv.constant0._Z14mergeSort_cudaPii:
	.zero		908


//--------------------- SYMBOLS --------------------------

	.type		.nv.reservedSmem.offset0,@object
	.size		.nv.reservedSmem.offset0,0x4
	.type		malloc,@function
	.type		free,@function
